// auto-generated by cutlass_sweep.epilogue — config: {"arch": "sm_100", "cluster_m": 2, "cluster_n": 1, "dtype": "e4m3", "fusion": "bias", "tile_k": 64, "tile_m": 128, "tile_n": 64}
#include "cutlass/cutlass.h"
#include "cutlass/gemm/collective/collective_builder.hpp"
#include "cutlass/gemm/device/gemm_universal_adapter.h"
#include "cutlass/gemm/kernel/gemm_universal.hpp"
#include "cutlass/epilogue/collective/collective_builder.hpp"
#include "cutlass/epilogue/fusion/operations.hpp"
#include "cutlass/epilogue/thread/activation.h"

using Elem = cutlass::float_e4m3_t;
using Acc  = float;
using TileShape    = cute::Shape<cute::_128, cute::_64, cute::_64>;
using ClusterShape = cute::Shape<cute::_2, cute::_1, cute::_1>;
using FusionOp     = cutlass::epilogue::fusion::LinCombPerRowBias<Elem, Acc>;

using CollectiveEpilogue = typename cutlass::epilogue::collective::CollectiveBuilder<
    cutlass::arch::Sm100, cutlass::arch::OpClassTensorOp,
    TileShape, ClusterShape,
    cutlass::epilogue::collective::EpilogueTileAuto,
    Acc, Acc,
    Elem, cutlass::layout::RowMajor, 128 / cutlass::sizeof_bits<Elem>::value,
    Elem, cutlass::layout::RowMajor, 128 / cutlass::sizeof_bits<Elem>::value,
    cutlass::epilogue::collective::EpilogueScheduleAuto,
    FusionOp
  >::CollectiveOp;

using CollectiveMainloop = typename cutlass::gemm::collective::CollectiveBuilder<
    cutlass::arch::Sm100, cutlass::arch::OpClassTensorOp,
    Elem, cutlass::layout::RowMajor, 128 / cutlass::sizeof_bits<Elem>::value,
    Elem, cutlass::layout::ColumnMajor, 128 / cutlass::sizeof_bits<Elem>::value,
    Acc,
    TileShape, ClusterShape,
    cutlass::gemm::collective::StageCountAutoCarveout<
        static_cast<int>(sizeof(typename CollectiveEpilogue::SharedStorage))>,
    cutlass::gemm::collective::KernelScheduleAuto
  >::CollectiveOp;

using GemmKernel = cutlass::gemm::kernel::GemmUniversal<
    cute::Shape<int,int,int,int>, CollectiveMainloop, CollectiveEpilogue>;
using Gemm = cutlass::gemm::device::GemmUniversalAdapter<GemmKernel>;

auto* _anchor = &cutlass::device_kernel<GemmKernel>;


// ===== COMPILED SASS (sm_100a) =====

	.target	sm_100a

	.elftype	@"ET_EXEC"


//--------------------- .note.nv.tkinfo           --------------------------
	.section	.note.nv.tkinfo,"",@"SHT_NOTE"
	.sectionflags	@"SHF_NOTE_NV_TKINFO"
	.tkinfo
        /*0018*/ 	.word	0x00000002
        /*0030*/ 	.string	""
        /*0030*/ 	.string	"ptxas"
        /*0030*/ 	.string	"Cuda compilation tools, release 13.0, V13.0.88"
        /*0030*/ 	.string	"Build cuda_13.0.r13.0/compiler.36424714_0"
        /*0030*/ 	.string	"-arch sm_100a -m 64 "



//--------------------- .note.nv.cuinfo           --------------------------
	.section	.note.nv.cuinfo,"",@"SHT_NOTE"
	.sectionflags	@"SHF_NOTE_NV_CUINFO"
        /*0018*/ 	.short	0x0002
        /*001a*/ 	.short	0x0064
        /*001c*/ 	.short	0x0082
	.zero		2


//--------------------- .nv.info                  --------------------------
	.section	.nv.info,"",@"SHT_CUDA_INFO"
	.align	4


	//----- nvinfo : EIATTR_REGCOUNT
	.align		4
        /*0000*/ 	.byte	0x04, 0x2f
        /*0002*/ 	.short	(.L_19 - .L_18)
	.align		4
.L_18:
        /*0004*/ 	.word	index@(_ZN7cutlass13device_kernelINS_4gemm6kernel13GemmUniversalIN4cute5tupleIJiiiiEEENS1_10collective13CollectiveMmaINS1_35MainloopSm100TmaUmmaWarpSpecializedILi36ELi2ELi4ENS5_IJNS4_1CILi2EEENSA_ILi1EEESC_EEEEENS5_IJNSA_ILi128EEENSA_ILi64EEESG_EEENS_12float_e4m3_tENS5_IJlSC_lEEESI_SJ_NS4_8TiledMMAINS4_8MMA_AtomIJNS4_10MMA_TraitsINS4_25SM100_MMA_F8F6F4_2x1SM_SSEJSI_SI_fSF_SG_NS4_17integral_constantINS4_4UMMA5MajorELSQ_0EEESR_NSO_INSP_7ScaleInELSS_0EEEST_EEEEEENS4_6LayoutINS5_IJSC_SC_SC_EEENS5_IJNSA_ILi0EEESY_SY_EEEEENS5_IJNS4_10UnderscoreES11_S11_EEEEENS4_18SM100_TMA_2SM_LOADENS4_14ComposedLayoutINS4_7SwizzleILi2ELi4ELi3EEENS4_18smem_ptr_flag_bitsILi8EEENSW_INS5_IJNSA_ILi8EEESG_EEENS5_IJSG_SC_EEEEEEEvNS4_8identityES14_S1E_vS1F_EENS_8epilogue10collective18CollectiveEpilogueINS1H_23Sm100TmaWarpSpecializedILi1ELi1ELi32ELb0ELb0EEEJNS5_IJSG_SG_SG_EEENS5_IJNSW_ISG_SC_EES1N_EEESI_SJ_SI_SJ_NS1H_6fusion15FusionCallbacksIS1L_NS1P_17LinCombPerRowBiasISI_fSI_SI_fLi16ELNS_15FloatRoundStyleE2EEES1M_S1O_JEEENS4_5SM1004TMEM4LOAD26SM100_TMEM_LOAD_32dp32b32xENS4_13SM90_TMA_LOADES1E_NS4_39AutoVectorizingCopyWithAssumedAlignmentILi128EEENS4_14SM90_TMA_STOREES1E_S21_S21_EEEvvEEEEvNT_6ParamsE)
        /*0008*/ 	.word	0x00000070


	//----- nvinfo : EIATTR_FRAME_SIZE
	.align		4
.L_19:
        /*000c*/ 	.byte	0x04, 0x11
        /*000e*/ 	.short	(.L_21 - .L_20)
	.align		4
.L_20:
        /*0010*/ 	.word	index@($__internal_2_$__cuda_sm10x_tcgen05_guardrail_trap_unallocated_columns_being_dealloced)
        /*0014*/ 	.word	0x00000000


	//----- nvinfo : EIATTR_FRAME_SIZE
	.align		4
.L_21:
        /*0018*/ 	.byte	0x04, 0x11
        /*001a*/ 	.short	(.L_23 - .L_22)
	.align		4
.L_22:
        /*001c*/ 	.word	index@($__internal_1_$__cuda_sm10x_tcgen05_guardrail_trap_phase_invalid_during_alloc)
        /*0020*/ 	.word	0x00000000


	//----- nvinfo : EIATTR_FRAME_SIZE
	.align		4
.L_23:
        /*0024*/ 	.byte	0x04, 0x11
        /*0026*/ 	.short	(.L_25 - .L_24)
	.align		4
.L_24:
        /*0028*/ 	.word	index@($__internal_0_$__cuda_sm10x_tcgen05_guardrail_trap_col_being_dealloced_not_returned_by_alloc)
        /*002c*/ 	.word	0x00000000


	//----- nvinfo : EIATTR_FRAME_SIZE
	.align		4
.L_25:
        /*0030*/ 	.byte	0x04, 0x11
        /*0032*/ 	.short	(.L_27 - .L_26)
	.align		4
.L_26:
        /*0034*/ 	.word	index@(_ZN7cutlass13device_kernelINS_4gemm6kernel13GemmUniversalIN4cute5tupleIJiiiiEEENS1_10collective13CollectiveMmaINS1_35MainloopSm100TmaUmmaWarpSpecializedILi36ELi2ELi4ENS5_IJNS4_1CILi2EEENSA_ILi1EEESC_EEEEENS5_IJNSA_ILi128EEENSA_ILi64EEESG_EEENS_12float_e4m3_tENS5_IJlSC_lEEESI_SJ_NS4_8TiledMMAINS4_8MMA_AtomIJNS4_10MMA_TraitsINS4_25SM100_MMA_F8F6F4_2x1SM_SSEJSI_SI_fSF_SG_NS4_17integral_constantINS4_4UMMA5MajorELSQ_0EEESR_NSO_INSP_7ScaleInELSS_0EEEST_EEEEEENS4_6LayoutINS5_IJSC_SC_SC_EEENS5_IJNSA_ILi0EEESY_SY_EEEEENS5_IJNS4_10UnderscoreES11_S11_EEEEENS4_18SM100_TMA_2SM_LOADENS4_14ComposedLayoutINS4_7SwizzleILi2ELi4ELi3EEENS4_18smem_ptr_flag_bitsILi8EEENSW_INS5_IJNSA_ILi8EEESG_EEENS5_IJSG_SC_EEEEEEEvNS4_8identityES14_S1E_vS1F_EENS_8epilogue10collective18CollectiveEpilogueINS1H_23Sm100TmaWarpSpecializedILi1ELi1ELi32ELb0ELb0EEEJNS5_IJSG_SG_SG_EEENS5_IJNSW_ISG_SC_EES1N_EEESI_SJ_SI_SJ_NS1H_6fusion15FusionCallbacksIS1L_NS1P_17LinCombPerRowBiasISI_fSI_SI_fLi16ELNS_15FloatRoundStyleE2EEES1M_S1O_JEEENS4_5SM1004TMEM4LOAD26SM100_TMEM_LOAD_32dp32b32xENS4_13SM90_TMA_LOADES1E_NS4_39AutoVectorizingCopyWithAssumedAlignmentILi128EEENS4_14SM90_TMA_STOREES1E_S21_S21_EEEvvEEEEvNT_6ParamsE)
        /*0038*/ 	.word	0x00000000


	//----- nvinfo : EIATTR_MIN_STACK_SIZE
	.align		4
.L_27:
        /*003c*/ 	.byte	0x04, 0x12
        /*003e*/ 	.short	(.L_29 - .L_28)
	.align		4
.L_28:
        /*0040*/ 	.word	index@(_ZN7cutlass13device_kernelINS_4gemm6kernel13GemmUniversalIN4cute5tupleIJiiiiEEENS1_10collective13CollectiveMmaINS1_35MainloopSm100TmaUmmaWarpSpecializedILi36ELi2ELi4ENS5_IJNS4_1CILi2EEENSA_ILi1EEESC_EEEEENS5_IJNSA_ILi128EEENSA_ILi64EEESG_EEENS_12float_e4m3_tENS5_IJlSC_lEEESI_SJ_NS4_8TiledMMAINS4_8MMA_AtomIJNS4_10MMA_TraitsINS4_25SM100_MMA_F8F6F4_2x1SM_SSEJSI_SI_fSF_SG_NS4_17integral_constantINS4_4UMMA5MajorELSQ_0EEESR_NSO_INSP_7ScaleInELSS_0EEEST_EEEEEENS4_6LayoutINS5_IJSC_SC_SC_EEENS5_IJNSA_ILi0EEESY_SY_EEEEENS5_IJNS4_10UnderscoreES11_S11_EEEEENS4_18SM100_TMA_2SM_LOADENS4_14ComposedLayoutINS4_7SwizzleILi2ELi4ELi3EEENS4_18smem_ptr_flag_bitsILi8EEENSW_INS5_IJNSA_ILi8EEESG_EEENS5_IJSG_SC_EEEEEEEvNS4_8identityES14_S1E_vS1F_EENS_8epilogue10collective18CollectiveEpilogueINS1H_23Sm100TmaWarpSpecializedILi1ELi1ELi32ELb0ELb0EEEJNS5_IJSG_SG_SG_EEENS5_IJNSW_ISG_SC_EES1N_EEESI_SJ_SI_SJ_NS1H_6fusion15FusionCallbacksIS1L_NS1P_17LinCombPerRowBiasISI_fSI_SI_fLi16ELNS_15FloatRoundStyleE2EEES1M_S1O_JEEENS4_5SM1004TMEM4LOAD26SM100_TMEM_LOAD_32dp32b32xENS4_13SM90_TMA_LOADES1E_NS4_39AutoVectorizingCopyWithAssumedAlignmentILi128EEENS4_14SM90_TMA_STOREES1E_S21_S21_EEEvvEEEEvNT_6ParamsE)
        /*0044*/ 	.word	0x00000000
.L_29:


//--------------------- .nv.compat                --------------------------
	.section	.nv.compat,"",@"SHT_CUDA_COMPAT_INFO"
	.align	4
        /*0000*/ 	.byte	0x02, 0x09, 0x01, 0x00, 0x02, 0x02, 0x02, 0x00, 0x02, 0x05, 0x05, 0x00, 0x03, 0x07, 0x01, 0x01
        /*0010*/ 	.byte	0x02, 0x03, 0x01, 0x00, 0x02, 0x06, 0x01, 0x00, 0x04, 0x0b, 0x08, 0x00, 0x09, 0x00, 0x00, 0x00
        /*0020*/ 	.byte	0x00, 0x00, 0x00, 0x00


//--------------------- .nv.info._ZN7cutlass13device_kernelINS_4gemm6kernel13GemmUniversalIN4cute5tupleIJiiiiEEENS1_10collective13CollectiveMmaINS1_35MainloopSm100TmaUmmaWarpSpecializedILi36ELi2ELi4ENS5_IJNS4_1CILi2EEENSA_ILi1EEESC_EEEEENS5_IJNSA_ILi128EEENSA_ILi64EEESG_EEENS_12float_e4m3_tENS5_IJlSC_lEEESI_SJ_NS4_8TiledMMAINS4_8MMA_AtomIJNS4_10MMA_TraitsINS4_25SM100_MMA_F8F6F4_2x1SM_SSEJSI_SI_fSF_SG_NS4_17integral_constantINS4_4UMMA5MajorELSQ_0EEESR_NSO_INSP_7ScaleInELSS_0EEEST_EEEEEENS4_6LayoutINS5_IJSC_SC_SC_EEENS5_IJNSA_ILi0EEESY_SY_EEEEENS5_IJNS4_10UnderscoreES11_S11_EEEEENS4_18SM100_TMA_2SM_LOADENS4_14ComposedLayoutINS4_7SwizzleILi2ELi4ELi3EEENS4_18smem_ptr_flag_bitsILi8EEENSW_INS5_IJNSA_ILi8EEESG_EEENS5_IJSG_SC_EEEEEEEvNS4_8identityES14_S1E_vS1F_EENS_8epilogue10collective18CollectiveEpilogueINS1H_23Sm100TmaWarpSpecializedILi1ELi1ELi32ELb0ELb0EEEJNS5_IJSG_SG_SG_EEENS5_IJNSW_ISG_SC_EES1N_EEESI_SJ_SI_SJ_NS1H_6fusion15FusionCallbacksIS1L_NS1P_17LinCombPerRowBiasISI_fSI_SI_fLi16ELNS_15FloatRoundStyleE2EEES1M_S1O_JEEENS4_5SM1004TMEM4LOAD26SM100_TMEM_LOAD_32dp32b32xENS4_13SM90_TMA_LOADES1E_NS4_39AutoVectorizingCopyWithAssumedAlignmentILi128EEENS4_14SM90_TMA_STOREES1E_S21_S21_EEEvvEEEEvNT_6ParamsE --------------------------
	.section	.nv.info._ZN7cutlass13device_kernelINS_4gemm6kernel13GemmUniversalIN4cute5tupleIJiiiiEEENS1_10collective13CollectiveMmaINS1_35MainloopSm100TmaUmmaWarpSpecializedILi36ELi2ELi4ENS5_IJNS4_1CILi2EEENSA_ILi1EEESC_EEEEENS5_IJNSA_ILi128EEENSA_ILi64EEESG_EEENS_12float_e4m3_tENS5_IJlSC_lEEESI_SJ_NS4_8TiledMMAINS4_8MMA_AtomIJNS4_10MMA_TraitsINS4_25SM100_MMA_F8F6F4_2x1SM_SSEJSI_SI_fSF_SG_NS4_17integral_constantINS4_4UMMA5MajorELSQ_0EEESR_NSO_INSP_7ScaleInELSS_0EEEST_EEEEEENS4_6LayoutINS5_IJSC_SC_SC_EEENS5_IJNSA_ILi0EEESY_SY_EEEEENS5_IJNS4_10UnderscoreES11_S11_EEEEENS4_18SM100_TMA_2SM_LOADENS4_14ComposedLayoutINS4_7SwizzleILi2ELi4ELi3EEENS4_18smem_ptr_flag_bitsILi8EEENSW_INS5_IJNSA_ILi8EEESG_EEENS5_IJSG_SC_EEEEEEEvNS4_8identityES14_S1E_vS1F_EENS_8epilogue10collective18CollectiveEpilogueINS1H_23Sm100TmaWarpSpecializedILi1ELi1ELi32ELb0ELb0EEEJNS5_IJSG_SG_SG_EEENS5_IJNSW_ISG_SC_EES1N_EEESI_SJ_SI_SJ_NS1H_6fusion15FusionCallbacksIS1L_NS1P_17LinCombPerRowBiasISI_fSI_SI_fLi16ELNS_15FloatRoundStyleE2EEES1M_S1O_JEEENS4_5SM1004TMEM4LOAD26SM100_TMEM_LOAD_32dp32b32xENS4_13SM90_TMA_LOADES1E_NS4_39AutoVectorizingCopyWithAssumedAlignmentILi128EEENS4_14SM90_TMA_STOREES1E_S21_S21_EEEvvEEEEvNT_6ParamsE,"",@"SHT_CUDA_INFO"
	.sectionflags	@""
	.align	4


	//----- nvinfo : EIATTR_CUDA_API_VERSION
	.align		4
        /*0000*/ 	.byte	0x04, 0x37
        /*0002*/ 	.short	(.L_31 - .L_30)
.L_30:
        /*0004*/ 	.word	0x00000082


	//----- nvinfo : EIATTR_KPARAM_INFO
	.align		4
.L_31:
        /*0008*/ 	.byte	0x04, 0x17
        /*000a*/ 	.short	(.L_33 - .L_32)
.L_32:
        /*000c*/ 	.word	0x00000000
        /*0010*/ 	.short	0x0000
        /*0012*/ 	.short	0x0000
        /*0014*/ 	.byte	0x00, 0xf0, 0x01, 0x20


	//----- nvinfo : EIATTR_AT_ENTRY_FRAGMENTS
	.align		4
.L_33:
        /*0018*/ 	.byte	0x04, 0x4f
        /*001a*/ 	.short	(.L_35 - .L_34)


	//   ....[0]....
.L_34:
        /*001c*/ 	.word	0x00000007


	//----- nvinfo : EIATTR_RESERVED_SMEM_USED
	.align		4
.L_35:
        /*0020*/ 	.byte	0x01, 0x41
	.zero		2


	//----- nvinfo : EIATTR_SPARSE_MMA_MASK
	.align		4
        /*0024*/ 	.byte	0x03, 0x50
        /*0026*/ 	.short	0x0000


	//----- nvinfo : EIATTR_TCGEN05_2CTA_USED
	.align		4
        /*0028*/ 	.byte	0x01, 0x52
	.zero		2


	//----- nvinfo : EIATTR_MAXREG_COUNT
	.align		4
        /*002c*/ 	.byte	0x03, 0x1b
        /*002e*/ 	.short	0x00ff


	//----- nvinfo : EIATTR_NUM_BARRIERS
	.align		4
        /*0030*/ 	.byte	0x02, 0x4c
        /*0032*/ 	.byte	0x07
	.zero		1


	//----- nvinfo : EIATTR_EXTERNS
	.align		4
        /*0034*/ 	.byte	0x04, 0x0f
        /*0036*/ 	.short	(.L_37 - .L_36)


	//   ....[0]....
	.align		4
.L_36:
        /*0038*/ 	.word	index@(__assertfail)


	//----- nvinfo : EIATTR_MERCURY_ISA_VERSION
	.align		4
.L_37:
        /*003c*/ 	.byte	0x03, 0x5f
        /*003e*/ 	.short	0x0101


	//----- nvinfo : EIATTR_INT_WARP_WIDE_INSTR_OFFSETS
	.align		4
        /*0040*/ 	.byte	0x04, 0x31
        /*0042*/ 	.short	(.L_39 - .L_38)


	//   ....[0]....
.L_38:
        /*0044*/ 	.word	0x000010e0


	//   ....[1]....
        /*0048*/ 	.word	0x00001180


	//   ....[2]....
        /*004c*/ 	.word	0x000024e0


	//   ....[3]....
        /*0050*/ 	.word	0x000054c0


	//   ....[4]....
        /*0054*/ 	.word	0x000054f0


	//   ....[5]....
        /*0058*/ 	.word	0x00005540


	//   ....[6]....
        /*005c*/ 	.word	0x00005f30


	//   ....[7]....
        /*0060*/ 	.word	0x00006050


	//   ....[8]....
        /*0064*/ 	.word	0x00006fa0


	//----- nvinfo : EIATTR_COOP_GROUP_MASK_REGIDS
	.align		4
.L_39:
        /*0068*/ 	.byte	0x04, 0x29
        /*006a*/ 	.short	(.L_41 - .L_40)


	//   ....[0]....
.L_40:
        /*006c*/ 	.word	0xffffffff


	//   ....[1]....
        /*0070*/ 	.word	0xffffffff


	//   ....[2]....
        /*0074*/ 	.word	0xffffffff


	//   ....[3]....
        /*0078*/ 	.word	0xffffffff


	//   ....[4]....
        /*007c*/ 	.word	0xffffffff


	//   ....[5]....
        /*0080*/ 	.word	0xffffffff


	//   ....[6]....
        /*0084*/ 	.word	0xffffffff


	//   ....[7]....
        /*0088*/ 	.word	0xffffffff


	//   ....[8]....
        /*008c*/ 	.word	0xffffffff


	//   ....[9]....
        /*0090*/ 	.word	0xffffffff


	//   ....[10]....
        /*0094*/ 	.word	0xffffffff


	//   ....[11]....
        /*0098*/ 	.word	0xffffffff


	//   ....[12]....
        /*009c*/ 	.word	0xffffffff


	//   ....[13]....
        /*00a0*/ 	.word	0xffffffff


	//----- nvinfo : EIATTR_COOP_GROUP_INSTR_OFFSETS
	.align		4
.L_41:
        /*00a4*/ 	.byte	0x04, 0x28
        /*00a6*/ 	.short	(.L_43 - .L_42)


	//   ....[0]....
.L_42:
        /*00a8*/ 	.word	0x000000c0


	//   ....[1]....
        /*00ac*/ 	.word	0x00000500


	//   ....[2]....
        /*00b0*/ 	.word	0x00000ab0


	//   ....[3]....
        /*00b4*/ 	.word	0x00000be0


	//   ....[4]....
        /*00b8*/ 	.word	0x00000cd0


	//   ....[5]....
        /*00bc*/ 	.word	0x00000e30


	//   ....[6]....
        /*00c0*/ 	.word	0x00000fc0


	//   ....[7]....
        /*00c4*/ 	.word	0x00001200


	//   ....[8]....
        /*00c8*/ 	.word	0x000023c0


	//   ....[9]....
        /*00cc*/ 	.word	0x00004390


	//   ....[10]....
        /*00d0*/ 	.word	0x00004860


	//   ....[11]....
        /*00d4*/ 	.word	0x00004890


	//   ....[12]....
        /*00d8*/ 	.word	0x000053d0


	//   ....[13]....
        /*00dc*/ 	.word	0x000055e0


	//----- nvinfo : EIATTR_VRC_CTA_INIT_COUNT
	.align		4
.L_43:
        /*00e0*/ 	.byte	0x02, 0x4a
        /*00e2*/ 	.byte	0x80
	.zero		1


	//----- nvinfo : EIATTR_SYSCALL_OFFSETS
	.align		4
        /*00e4*/ 	.byte	0x04, 0x46
        /*00e6*/ 	.short	(.L_45 - .L_44)


	//   ....[0]....
.L_44:
        /*00e8*/ 	.word	0x00006ad0


	//   ....[1]....
        /*00ec*/ 	.word	0x00006c10


	//   ....[2]....
        /*00f0*/ 	.word	0x000074b0


	//----- nvinfo : EIATTR_MBARRIER_INSTR_OFFSETS
	.align		4
.L_45:
        /*00f4*/ 	.byte	0x04, 0x39
        /*00f6*/ 	.short	(.L_47 - .L_46)


	//   ....[0]....
.L_46:
        /*00f8*/ 	.word	0x00000610
        /*00fc*/ 	.word	0x000000ff
        /*0100*/ 	.word	0x00000000
        /*0104*/ 	.short	0x0100
        /*0106*/ 	.byte	0x08
	.zero		1


	//   ....[1]....
        /*0108*/ 	.word	0x00000620
        /*010c*/ 	.word	0x000000ff
        /*0110*/ 	.word	0x00000120
        /*0114*/ 	.short	0x0100
        /*0116*/ 	.byte	0x08
	.zero		1


	//   ....[2]....
        /*0118*/ 	.word	0x00000630
        /*011c*/ 	.word	0x000000ff
        /*0120*/ 	.word	0x00000008
        /*0124*/ 	.short	0x0100
        /*0126*/ 	.byte	0x08
	.zero		1


	//   ....[3]....
        /*0128*/ 	.word	0x00000640
        /*012c*/ 	.word	0x000000ff
        /*0130*/ 	.word	0x00000128
        /*0134*/ 	.short	0x0100
        /*0136*/ 	.byte	0x08
	.zero		1


	//   ....[4]....
        /*0138*/ 	.word	0x00000650
        /*013c*/ 	.word	0x000000ff
        /*0140*/ 	.word	0x00000010
        /*0144*/ 	.short	0x0100
        /*0146*/ 	.byte	0x08
	.zero		1


	//   ....[5]....
        /*0148*/ 	.word	0x00000660
        /*014c*/ 	.word	0x000000ff
        /*0150*/ 	.word	0x00000130
        /*0154*/ 	.short	0x0100
        /*0156*/ 	.byte	0x08
	.zero		1


	//   ....[6]....
        /*0158*/ 	.word	0x00000670
        /*015c*/ 	.word	0x000000ff
        /*0160*/ 	.word	0x00000018
        /*0164*/ 	.short	0x0100
        /*0166*/ 	.byte	0x08
	.zero		1


	//   ....[7]....
        /*0168*/ 	.word	0x00000680
        /*016c*/ 	.word	0x000000ff
        /*0170*/ 	.word	0x00000138
        /*0174*/ 	.short	0x0100
        /*0176*/ 	.byte	0x08
	.zero		1


	//   ....[8]....
        /*0178*/ 	.word	0x00000690
        /*017c*/ 	.word	0x000000ff
        /*0180*/ 	.word	0x00000020
        /*0184*/ 	.short	0x0100
        /*0186*/ 	.byte	0x08
	.zero		1


	//   ....[9]....
        /*0188*/ 	.word	0x000006a0
        /*018c*/ 	.word	0x000000ff
        /*0190*/ 	.word	0x00000140
        /*0194*/ 	.short	0x0100
        /*0196*/ 	.byte	0x08
	.zero		1


	//   ....[10]....
        /*0198*/ 	.word	0x000006b0
        /*019c*/ 	.word	0x000000ff
        /*01a0*/ 	.word	0x00000028
        /*01a4*/ 	.short	0x0100
        /*01a6*/ 	.byte	0x08
	.zero		1


	//   ....[11]....
        /*01a8*/ 	.word	0x000006c0
        /*01ac*/ 	.word	0x000000ff
        /*01b0*/ 	.word	0x00000148
        /*01b4*/ 	.short	0x0100
        /*01b6*/ 	.byte	0x08
	.zero		1


	//   ....[12]....
        /*01b8*/ 	.word	0x000006d0
        /*01bc*/ 	.word	0x000000ff
        /*01c0*/ 	.word	0x00000030
        /*01c4*/ 	.short	0x0100
        /*01c6*/ 	.byte	0x08
	.zero		1


	//   ....[13]....
        /*01c8*/ 	.word	0x000006e0
        /*01cc*/ 	.word	0x000000ff
        /*01d0*/ 	.word	0x00000150
        /*01d4*/ 	.short	0x0100
        /*01d6*/ 	.byte	0x08
	.zero		1


	//   ....[14]....
        /*01d8*/ 	.word	0x000006f0
        /*01dc*/ 	.word	0x000000ff
        /*01e0*/ 	.word	0x00000038
        /*01e4*/ 	.short	0x0100
        /*01e6*/ 	.byte	0x08
	.zero		1


	//   ....[15]....
        /*01e8*/ 	.word	0x00000700
        /*01ec*/ 	.word	0x000000ff
        /*01f0*/ 	.word	0x00000158
        /*01f4*/ 	.short	0x0100
        /*01f6*/ 	.byte	0x08
	.zero		1


	//   ....[16]....
        /*01f8*/ 	.word	0x00000710
        /*01fc*/ 	.word	0x000000ff
        /*0200*/ 	.word	0x00000040
        /*0204*/ 	.short	0x0100
        /*0206*/ 	.byte	0x08
	.zero		1


	//   ....[17]....
        /*0208*/ 	.word	0x00000720
        /*020c*/ 	.word	0x000000ff
        /*0210*/ 	.word	0x00000160
        /*0214*/ 	.short	0x0100
        /*0216*/ 	.byte	0x08
	.zero		1


	//   ....[18]....
        /*0218*/ 	.word	0x00000730
        /*021c*/ 	.word	0x000000ff
        /*0220*/ 	.word	0x00000048
        /*0224*/ 	.short	0x0100
        /*0226*/ 	.byte	0x08
	.zero		1


	//   ....[19]....
        /*0228*/ 	.word	0x00000740
        /*022c*/ 	.word	0x000000ff
        /*0230*/ 	.word	0x00000168
        /*0234*/ 	.short	0x0100
        /*0236*/ 	.byte	0x08
	.zero		1


	//   ....[20]....
        /*0238*/ 	.word	0x00000750
        /*023c*/ 	.word	0x000000ff
        /*0240*/ 	.word	0x00000050
        /*0244*/ 	.short	0x0100
        /*0246*/ 	.byte	0x08
	.zero		1


	//   ....[21]....
        /*0248*/ 	.word	0x00000760
        /*024c*/ 	.word	0x000000ff
        /*0250*/ 	.word	0x00000170
        /*0254*/ 	.short	0x0100
        /*0256*/ 	.byte	0x08
	.zero		1


	//   ....[22]....
        /*0258*/ 	.word	0x00000770
        /*025c*/ 	.word	0x000000ff
        /*0260*/ 	.word	0x00000058
        /*0264*/ 	.short	0x0100
        /*0266*/ 	.byte	0x08
	.zero		1


	//   ....[23]....
        /*0268*/ 	.word	0x00000780
        /*026c*/ 	.word	0x000000ff
        /*0270*/ 	.word	0x00000178
        /*0274*/ 	.short	0x0100
        /*0276*/ 	.byte	0x08
	.zero		1


	//   ....[24]....
        /*0278*/ 	.word	0x00000790
        /*027c*/ 	.word	0x000000ff
        /*0280*/ 	.word	0x00000060
        /*0284*/ 	.short	0x0100
        /*0286*/ 	.byte	0x08
	.zero		1


	//   ....[25]....
        /*0288*/ 	.word	0x000007a0
        /*028c*/ 	.word	0x000000ff
        /*0290*/ 	.word	0x00000180
        /*0294*/ 	.short	0x0100
        /*0296*/ 	.byte	0x08
	.zero		1


	//   ....[26]....
        /*0298*/ 	.word	0x000007b0
        /*029c*/ 	.word	0x000000ff
        /*02a0*/ 	.word	0x00000068
        /*02a4*/ 	.short	0x0100
        /*02a6*/ 	.byte	0x08
	.zero		1


	//   ....[27]....
        /*02a8*/ 	.word	0x000007c0
        /*02ac*/ 	.word	0x000000ff
        /*02b0*/ 	.word	0x00000188
        /*02b4*/ 	.short	0x0100
        /*02b6*/ 	.byte	0x08
	.zero		1


	//   ....[28]....
        /*02b8*/ 	.word	0x000007d0
        /*02bc*/ 	.word	0x000000ff
        /*02c0*/ 	.word	0x00000070
        /*02c4*/ 	.short	0x0100
        /*02c6*/ 	.byte	0x08
	.zero		1


	//   ....[29]....
        /*02c8*/ 	.word	0x000007e0
        /*02cc*/ 	.word	0x000000ff
        /*02d0*/ 	.word	0x00000190
        /*02d4*/ 	.short	0x0100
        /*02d6*/ 	.byte	0x08
	.zero		1


	//   ....[30]....
        /*02d8*/ 	.word	0x000007f0
        /*02dc*/ 	.word	0x000000ff
        /*02e0*/ 	.word	0x00000078
        /*02e4*/ 	.short	0x0100
        /*02e6*/ 	.byte	0x08
	.zero		1


	//   ....[31]....
        /*02e8*/ 	.word	0x00000800
        /*02ec*/ 	.word	0x000000ff
        /*02f0*/ 	.word	0x00000198
        /*02f4*/ 	.short	0x0100
        /*02f6*/ 	.byte	0x08
	.zero		1


	//   ....[32]....
        /*02f8*/ 	.word	0x00000810
        /*02fc*/ 	.word	0x000000ff
        /*0300*/ 	.word	0x00000080
        /*0304*/ 	.short	0x0100
        /*0306*/ 	.byte	0x08
	.zero		1


	//   ....[33]....
        /*0308*/ 	.word	0x00000820
        /*030c*/ 	.word	0x000000ff
        /*0310*/ 	.word	0x000001a0
        /*0314*/ 	.short	0x0100
        /*0316*/ 	.byte	0x08
	.zero		1


	//   ....[34]....
        /*0318*/ 	.word	0x00000830
        /*031c*/ 	.word	0x000000ff
        /*0320*/ 	.word	0x00000088
        /*0324*/ 	.short	0x0100
        /*0326*/ 	.byte	0x08
	.zero		1


	//   ....[35]....
        /*0328*/ 	.word	0x00000840
        /*032c*/ 	.word	0x000000ff
        /*0330*/ 	.word	0x000001a8
        /*0334*/ 	.short	0x0100
        /*0336*/ 	.byte	0x08
	.zero		1


	//   ....[36]....
        /*0338*/ 	.word	0x00000850
        /*033c*/ 	.word	0x000000ff
        /*0340*/ 	.word	0x00000090
        /*0344*/ 	.short	0x0100
        /*0346*/ 	.byte	0x08
	.zero		1


	//   ....[37]....
        /*0348*/ 	.word	0x00000860
        /*034c*/ 	.word	0x000000ff
        /*0350*/ 	.word	0x000001b0
        /*0354*/ 	.short	0x0100
        /*0356*/ 	.byte	0x08
	.zero		1


	//   ....[38]....
        /*0358*/ 	.word	0x00000870
        /*035c*/ 	.word	0x000000ff
        /*0360*/ 	.word	0x00000098
        /*0364*/ 	.short	0x0100
        /*0366*/ 	.byte	0x08
	.zero		1


	//   ....[39]....
        /*0368*/ 	.word	0x00000880
        /*036c*/ 	.word	0x000000ff
        /*0370*/ 	.word	0x000001b8
        /*0374*/ 	.short	0x0100
        /*0376*/ 	.byte	0x08
	.zero		1


	//   ....[40]....
        /*0378*/ 	.word	0x00000890
        /*037c*/ 	.word	0x000000ff
        /*0380*/ 	.word	0x000000a0
        /*0384*/ 	.short	0x0100
        /*0386*/ 	.byte	0x08
	.zero		1


	//   ....[41]....
        /*0388*/ 	.word	0x000008a0
        /*038c*/ 	.word	0x000000ff
        /*0390*/ 	.word	0x000001c0
        /*0394*/ 	.short	0x0100
        /*0396*/ 	.byte	0x08
	.zero		1


	//   ....[42]....
        /*0398*/ 	.word	0x000008b0
        /*039c*/ 	.word	0x000000ff
        /*03a0*/ 	.word	0x000000a8
        /*03a4*/ 	.short	0x0100
        /*03a6*/ 	.byte	0x08
	.zero		1


	//   ....[43]....
        /*03a8*/ 	.word	0x000008c0
        /*03ac*/ 	.word	0x000000ff
        /*03b0*/ 	.word	0x000001c8
        /*03b4*/ 	.short	0x0100
        /*03b6*/ 	.byte	0x08
	.zero		1


	//   ....[44]....
        /*03b8*/ 	.word	0x000008d0
        /*03bc*/ 	.word	0x000000ff
        /*03c0*/ 	.word	0x000000b0
        /*03c4*/ 	.short	0x0100
        /*03c6*/ 	.byte	0x08
	.zero		1


	//   ....[45]....
        /*03c8*/ 	.word	0x000008e0
        /*03cc*/ 	.word	0x000000ff
        /*03d0*/ 	.word	0x000001d0
        /*03d4*/ 	.short	0x0100
        /*03d6*/ 	.byte	0x08
	.zero		1


	//   ....[46]....
        /*03d8*/ 	.word	0x000008f0
        /*03dc*/ 	.word	0x000000ff
        /*03e0*/ 	.word	0x000000b8
        /*03e4*/ 	.short	0x0100
        /*03e6*/ 	.byte	0x08
	.zero		1


	//   ....[47]....
        /*03e8*/ 	.word	0x00000900
        /*03ec*/ 	.word	0x000000ff
        /*03f0*/ 	.word	0x000001d8
        /*03f4*/ 	.short	0x0100
        /*03f6*/ 	.byte	0x08
	.zero		1


	//   ....[48]....
        /*03f8*/ 	.word	0x00000910
        /*03fc*/ 	.word	0x000000ff
        /*0400*/ 	.word	0x000000c0
        /*0404*/ 	.short	0x0100
        /*0406*/ 	.byte	0x08
	.zero		1


	//   ....[49]....
        /*0408*/ 	.word	0x00000920
        /*040c*/ 	.word	0x000000ff
        /*0410*/ 	.word	0x000001e0
        /*0414*/ 	.short	0x0100
        /*0416*/ 	.byte	0x08
	.zero		1


	//   ....[50]....
        /*0418*/ 	.word	0x00000930
        /*041c*/ 	.word	0x000000ff
        /*0420*/ 	.word	0x000000c8
        /*0424*/ 	.short	0x0100
        /*0426*/ 	.byte	0x08
	.zero		1


	//   ....[51]....
        /*0428*/ 	.word	0x00000940
        /*042c*/ 	.word	0x000000ff
        /*0430*/ 	.word	0x000001e8
        /*0434*/ 	.short	0x0100
        /*0436*/ 	.byte	0x08
	.zero		1


	//   ....[52]....
        /*0438*/ 	.word	0x00000950
        /*043c*/ 	.word	0x000000ff
        /*0440*/ 	.word	0x000000d0
        /*0444*/ 	.short	0x0100
        /*0446*/ 	.byte	0x08
	.zero		1


	//   ....[53]....
        /*0448*/ 	.word	0x00000960
        /*044c*/ 	.word	0x000000ff
        /*0450*/ 	.word	0x000001f0
        /*0454*/ 	.short	0x0100
        /*0456*/ 	.byte	0x08
	.zero		1


	//   ....[54]....
        /*0458*/ 	.word	0x00000970
        /*045c*/ 	.word	0x000000ff
        /*0460*/ 	.word	0x000000d8
        /*0464*/ 	.short	0x0100
        /*0466*/ 	.byte	0x08
	.zero		1


	//   ....[55]....
        /*0468*/ 	.word	0x00000980
        /*046c*/ 	.word	0x000000ff
        /*0470*/ 	.word	0x000001f8
        /*0474*/ 	.short	0x0100
        /*0476*/ 	.byte	0x08
	.zero		1


	//   ....[56]....
        /*0478*/ 	.word	0x00000990
        /*047c*/ 	.word	0x000000ff
        /*0480*/ 	.word	0x000000e0
        /*0484*/ 	.short	0x0100
        /*0486*/ 	.byte	0x08
	.zero		1


	//   ....[57]....
        /*0488*/ 	.word	0x000009a0
        /*048c*/ 	.word	0x000000ff
        /*0490*/ 	.word	0x00000200
        /*0494*/ 	.short	0x0100
        /*0496*/ 	.byte	0x08
	.zero		1


	//   ....[58]....
        /*0498*/ 	.word	0x000009b0
        /*049c*/ 	.word	0x000000ff
        /*04a0*/ 	.word	0x000000e8
        /*04a4*/ 	.short	0x0100
        /*04a6*/ 	.byte	0x08
	.zero		1


	//   ....[59]....
        /*04a8*/ 	.word	0x000009c0
        /*04ac*/ 	.word	0x000000ff
        /*04b0*/ 	.word	0x00000208
        /*04b4*/ 	.short	0x0100
        /*04b6*/ 	.byte	0x08
	.zero		1


	//   ....[60]....
        /*04b8*/ 	.word	0x000009d0
        /*04bc*/ 	.word	0x000000ff
        /*04c0*/ 	.word	0x000000f0
        /*04c4*/ 	.short	0x0100
        /*04c6*/ 	.byte	0x08
	.zero		1


	//   ....[61]....
        /*04c8*/ 	.word	0x000009e0
        /*04cc*/ 	.word	0x000000ff
        /*04d0*/ 	.word	0x00000210
        /*04d4*/ 	.short	0x0100
        /*04d6*/ 	.byte	0x08
	.zero		1


	//   ....[62]....
        /*04d8*/ 	.word	0x000009f0
        /*04dc*/ 	.word	0x000000ff
        /*04e0*/ 	.word	0x000000f8
        /*04e4*/ 	.short	0x0100
        /*04e6*/ 	.byte	0x08
	.zero		1


	//   ....[63]....
        /*04e8*/ 	.word	0x00000a00
        /*04ec*/ 	.word	0x000000ff
        /*04f0*/ 	.word	0x00000218
        /*04f4*/ 	.short	0x0100
        /*04f6*/ 	.byte	0x08
	.zero		1


	//   ....[64]....
        /*04f8*/ 	.word	0x00000a10
        /*04fc*/ 	.word	0x000000ff
        /*0500*/ 	.word	0x00000100
        /*0504*/ 	.short	0x0100
        /*0506*/ 	.byte	0x08
	.zero		1


	//   ....[65]....
        /*0508*/ 	.word	0x00000a20
        /*050c*/ 	.word	0x000000ff
        /*0510*/ 	.word	0x00000220
        /*0514*/ 	.short	0x0100
        /*0516*/ 	.byte	0x08
	.zero		1


	//   ....[66]....
        /*0518*/ 	.word	0x00000a30
        /*051c*/ 	.word	0x000000ff
        /*0520*/ 	.word	0x00000108
        /*0524*/ 	.short	0x0100
        /*0526*/ 	.byte	0x08
	.zero		1


	//   ....[67]....
        /*0528*/ 	.word	0x00000a40
        /*052c*/ 	.word	0x000000ff
        /*0530*/ 	.word	0x00000228
        /*0534*/ 	.short	0x0100
        /*0536*/ 	.byte	0x08
	.zero		1


	//   ....[68]....
        /*0538*/ 	.word	0x00000a50
        /*053c*/ 	.word	0x000000ff
        /*0540*/ 	.word	0x00000110
        /*0544*/ 	.short	0x0100
        /*0546*/ 	.byte	0x08
	.zero		1


	//   ....[69]....
        /*0548*/ 	.word	0x00000a60
        /*054c*/ 	.word	0x000000ff
        /*0550*/ 	.word	0x00000230
        /*0554*/ 	.short	0x0100
        /*0556*/ 	.byte	0x08
	.zero		1


	//   ....[70]....
        /*0558*/ 	.word	0x00000a70
        /*055c*/ 	.word	0x000000ff
        /*0560*/ 	.word	0x00000118
        /*0564*/ 	.short	0x0100
        /*0566*/ 	.byte	0x08
	.zero		1


	//   ....[71]....
        /*0568*/ 	.word	0x00000a80
        /*056c*/ 	.word	0x000000ff
        /*0570*/ 	.word	0x00000238
        /*0574*/ 	.short	0x0100
        /*0576*/ 	.byte	0x08
	.zero		1


	//   ....[72]....
        /*0578*/ 	.word	0x00000bb0
        /*057c*/ 	.word	0x000000ff
        /*0580*/ 	.word	0x00000240
        /*0584*/ 	.short	0x0100
        /*0586*/ 	.byte	0x09
	.zero		1


	//   ....[73]....
        /*0588*/ 	.word	0x00000bc0
        /*058c*/ 	.word	0x000000ff
        /*0590*/ 	.word	0x00000248
        /*0594*/ 	.short	0x0100
        /*0596*/ 	.byte	0x09
	.zero		1


	//   ....[74]....
        /*0598*/ 	.word	0x00000ca0
        /*059c*/ 	.word	0x000000ff
        /*05a0*/ 	.word	0x00000250
        /*05a4*/ 	.short	0x0100
        /*05a6*/ 	.byte	0x08
	.zero		1


	//   ....[75]....
        /*05a8*/ 	.word	0x00000cb0
        /*05ac*/ 	.word	0x000000ff
        /*05b0*/ 	.word	0x00000258
        /*05b4*/ 	.short	0x0100
        /*05b6*/ 	.byte	0x08
	.zero		1


	//   ....[76]....
        /*05b8*/ 	.word	0x00000de0
        /*05bc*/ 	.word	0x000000ff
        /*05c0*/ 	.word	0x00000260
        /*05c4*/ 	.short	0x0100
        /*05c6*/ 	.byte	0x08
	.zero		1


	//   ....[77]....
        /*05c8*/ 	.word	0x00000df0
        /*05cc*/ 	.word	0x000000ff
        /*05d0*/ 	.word	0x00000270
        /*05d4*/ 	.short	0x0100
        /*05d6*/ 	.byte	0x08
	.zero		1


	//   ....[78]....
        /*05d8*/ 	.word	0x00000e00
        /*05dc*/ 	.word	0x000000ff
        /*05e0*/ 	.word	0x00000268
        /*05e4*/ 	.short	0x0100
        /*05e6*/ 	.byte	0x08
	.zero		1


	//   ....[79]....
        /*05e8*/ 	.word	0x00000e10
        /*05ec*/ 	.word	0x000000ff
        /*05f0*/ 	.word	0x00000278
        /*05f4*/ 	.short	0x0100
        /*05f6*/ 	.byte	0x08
	.zero		1


	//   ....[80]....
        /*05f8*/ 	.word	0x00000f30
        /*05fc*/ 	.word	0x000000ff
        /*0600*/ 	.word	0x00000280
        /*0604*/ 	.short	0x0100
        /*0606*/ 	.byte	0x09
	.zero		1


	//   ....[81]....
        /*0608*/ 	.word	0x00000f40
        /*060c*/ 	.word	0x000000ff
        /*0610*/ 	.word	0x000002a0
        /*0614*/ 	.short	0x0100
        /*0616*/ 	.byte	0x09
	.zero		1


	//   ....[82]....
        /*0618*/ 	.word	0x00000f50
        /*061c*/ 	.word	0x000000ff
        /*0620*/ 	.word	0x00000288
        /*0624*/ 	.short	0x0100
        /*0626*/ 	.byte	0x09
	.zero		1


	//   ....[83]....
        /*0628*/ 	.word	0x00000f60
        /*062c*/ 	.word	0x000000ff
        /*0630*/ 	.word	0x000002a8
        /*0634*/ 	.short	0x0100
        /*0636*/ 	.byte	0x09
	.zero		1


	//   ....[84]....
        /*0638*/ 	.word	0x00000f70
        /*063c*/ 	.word	0x000000ff
        /*0640*/ 	.word	0x00000290
        /*0644*/ 	.short	0x0100
        /*0646*/ 	.byte	0x09
	.zero		1


	//   ....[85]....
        /*0648*/ 	.word	0x00000f80
        /*064c*/ 	.word	0x000000ff
        /*0650*/ 	.word	0x000002b0
        /*0654*/ 	.short	0x0100
        /*0656*/ 	.byte	0x09
	.zero		1


	//   ....[86]....
        /*0658*/ 	.word	0x00000f90
        /*065c*/ 	.word	0x000000ff
        /*0660*/ 	.word	0x00000298
        /*0664*/ 	.short	0x0100
        /*0666*/ 	.byte	0x09
	.zero		1


	//   ....[87]....
        /*0668*/ 	.word	0x00000fa0
        /*066c*/ 	.word	0x000000ff
        /*0670*/ 	.word	0x000002b8
        /*0674*/ 	.short	0x0100
        /*0676*/ 	.byte	0x09
	.zero		1


	//   ....[88]....
        /*0678*/ 	.word	0x00001090
        /*067c*/ 	.word	0x000000ff
        /*0680*/ 	.word	0x000002c0
        /*0684*/ 	.short	0x0100
        /*0686*/ 	.byte	0x08
	.zero		1


	//   ....[89]....
        /*0688*/ 	.word	0x000010a0
        /*068c*/ 	.word	0x000000ff
        /*0690*/ 	.word	0x000002d0
        /*0694*/ 	.short	0x0100
        /*0696*/ 	.byte	0x08
	.zero		1


	//   ....[90]....
        /*0698*/ 	.word	0x000010b0
        /*069c*/ 	.word	0x000000ff
        /*06a0*/ 	.word	0x000002c8
        /*06a4*/ 	.short	0x0100
        /*06a6*/ 	.byte	0x08
	.zero		1


	//   ....[91]....
        /*06a8*/ 	.word	0x000010c0
        /*06ac*/ 	.word	0x000000ff
        /*06b0*/ 	.word	0x000002d8
        /*06b4*/ 	.short	0x0100
        /*06b6*/ 	.byte	0x08
	.zero		1


	//   ....[92]....
        /*06b8*/ 	.word	0x000011b0
        /*06bc*/ 	.word	0x000000ff
        /*06c0*/ 	.word	0x000002e0
        /*06c4*/ 	.short	0x0100
        /*06c6*/ 	.byte	0x06
	.zero		1


	//   ....[93]....
        /*06c8*/ 	.word	0x00001bc0
        /*06cc*/ 	.word	0x00000002
        /*06d0*/ 	.word	0x000002d0
        /*06d4*/ 	.short	0x010a
        /*06d6*/ 	.byte	0xff
	.zero		1


	//   ....[94]....
        /*06d8*/ 	.word	0x00001bf0
        /*06dc*/ 	.word	0x00000002
        /*06e0*/ 	.word	0x000002c0
        /*06e4*/ 	.short	0x0101
        /*06e6*/ 	.byte	0xff
	.zero		1


	//   ....[95]....
        /*06e8*/ 	.word	0x00001cc0
        /*06ec*/ 	.word	0x000000ff
        /*06f0*/ 	.word	0x00000120
        /*06f4*/ 	.short	0x010a
        /*06f6*/ 	.byte	0x08
	.zero		1


	//   ....[96]....
        /*06f8*/ 	.word	0x00001dc0
        /*06fc*/ 	.word	0x000000ff
        /*0700*/ 	.word	0x00000120
        /*0704*/ 	.short	0x010a
        /*0706*/ 	.byte	0x21
	.zero		1


	//   ....[97]....
        /*0708*/ 	.word	0x00001f70
        /*070c*/ 	.word	0x000000ff
        /*0710*/ 	.word	0x00000120
        /*0714*/ 	.short	0x010a
        /*0716*/ 	.byte	0x08
	.zero		1


	//   ....[98]....
        /*0718*/ 	.word	0x00002070
        /*071c*/ 	.word	0x000000ff
        /*0720*/ 	.word	0x00000258
        /*0724*/ 	.short	0x0101
        /*0726*/ 	.byte	0x04
	.zero		1


	//   ....[99]....
        /*0728*/ 	.word	0x00002090
        /*072c*/ 	.word	0x000000ff
        /*0730*/ 	.word	0x00000120
        /*0734*/ 	.short	0x010a
        /*0736*/ 	.byte	0x08
	.zero		1


	//   ....[100]....
        /*0738*/ 	.word	0x00002110
        /*073c*/ 	.word	0x000000ff
        /*0740*/ 	.word	0x00000120
        /*0744*/ 	.short	0x010a
        /*0746*/ 	.byte	0x11
	.zero		1


	//   ....[101]....
        /*0748*/ 	.word	0x000022a0
        /*074c*/ 	.word	0x000000ff
        /*0750*/ 	.word	0x00000120
        /*0754*/ 	.short	0x010a
        /*0756*/ 	.byte	0x08
	.zero		1


	//   ....[102]....
        /*0758*/ 	.word	0x000023f0
        /*075c*/ 	.word	0x00000002
        /*0760*/ 	.word	0x00000260
        /*0764*/ 	.short	0x010a
        /*0766*/ 	.byte	0xff
	.zero		1


	//   ....[103]....
        /*0768*/ 	.word	0x000024b0
        /*076c*/ 	.word	0x00000002
        /*0770*/ 	.word	0x00000000
        /*0774*/ 	.short	0x0101
        /*0776*/ 	.byte	0xff
	.zero		1


	//   ....[104]....
        /*0778*/ 	.word	0x00002a10
        /*077c*/ 	.word	0x000000ff
        /*0780*/ 	.word	0x00000000
        /*0784*/ 	.short	0x010a
        /*0786*/ 	.byte	0x05
	.zero		1


	//   ....[105]....
        /*0788*/ 	.word	0x00002aa0
        /*078c*/ 	.word	0x000000ff
        /*0790*/ 	.word	0x00000000
        /*0794*/ 	.short	0x010a
        /*0796*/ 	.byte	0x05
	.zero		1


	//   ....[106]....
        /*0798*/ 	.word	0x00002b30
        /*079c*/ 	.word	0x000000ff
        /*07a0*/ 	.word	0x00000000
        /*07a4*/ 	.short	0x010a
        /*07a6*/ 	.byte	0x05
	.zero		1


	//   ....[107]....
        /*07a8*/ 	.word	0x00002bc0
        /*07ac*/ 	.word	0x000000ff
        /*07b0*/ 	.word	0x00000000
        /*07b4*/ 	.short	0x010a
        /*07b6*/ 	.byte	0x05
	.zero		1


	//   ....[108]....
        /*07b8*/ 	.word	0x00002c50
        /*07bc*/ 	.word	0x000000ff
        /*07c0*/ 	.word	0x00000000
        /*07c4*/ 	.short	0x010a
        /*07c6*/ 	.byte	0x05
	.zero		1


	//   ....[109]....
        /*07c8*/ 	.word	0x00002ce0
        /*07cc*/ 	.word	0x000000ff
        /*07d0*/ 	.word	0x00000000
        /*07d4*/ 	.short	0x010a
        /*07d6*/ 	.byte	0x05
	.zero		1


	//   ....[110]....
        /*07d8*/ 	.word	0x00002d70
        /*07dc*/ 	.word	0x000000ff
        /*07e0*/ 	.word	0x00000000
        /*07e4*/ 	.short	0x010a
        /*07e6*/ 	.byte	0x05
	.zero		1


	//   ....[111]....
        /*07e8*/ 	.word	0x00002e00
        /*07ec*/ 	.word	0x000000ff
        /*07f0*/ 	.word	0x00000000
        /*07f4*/ 	.short	0x010a
        /*07f6*/ 	.byte	0x05
	.zero		1


	//   ....[112]....
        /*07f8*/ 	.word	0x00002e90
        /*07fc*/ 	.word	0x000000ff
        /*0800*/ 	.word	0x00000000
        /*0804*/ 	.short	0x010a
        /*0806*/ 	.byte	0x05
	.zero		1


	//   ....[113]....
        /*0808*/ 	.word	0x00002f20
        /*080c*/ 	.word	0x000000ff
        /*0810*/ 	.word	0x00000000
        /*0814*/ 	.short	0x010a
        /*0816*/ 	.byte	0x05
	.zero		1


	//   ....[114]....
        /*0818*/ 	.word	0x00002fb0
        /*081c*/ 	.word	0x000000ff
        /*0820*/ 	.word	0x00000000
        /*0824*/ 	.short	0x010a
        /*0826*/ 	.byte	0x05
	.zero		1


	//   ....[115]....
        /*0828*/ 	.word	0x00003040
        /*082c*/ 	.word	0x000000ff
        /*0830*/ 	.word	0x00000000
        /*0834*/ 	.short	0x010a
        /*0836*/ 	.byte	0x05
	.zero		1


	//   ....[116]....
        /*0838*/ 	.word	0x000030d0
        /*083c*/ 	.word	0x000000ff
        /*0840*/ 	.word	0x00000000
        /*0844*/ 	.short	0x010a
        /*0846*/ 	.byte	0x05
	.zero		1


	//   ....[117]....
        /*0848*/ 	.word	0x00003160
        /*084c*/ 	.word	0x000000ff
        /*0850*/ 	.word	0x00000000
        /*0854*/ 	.short	0x010a
        /*0856*/ 	.byte	0x05
	.zero		1


	//   ....[118]....
        /*0858*/ 	.word	0x000031f0
        /*085c*/ 	.word	0x000000ff
        /*0860*/ 	.word	0x00000000
        /*0864*/ 	.short	0x010a
        /*0866*/ 	.byte	0x05
	.zero		1


	//   ....[119]....
        /*0868*/ 	.word	0x00003280
        /*086c*/ 	.word	0x000000ff
        /*0870*/ 	.word	0x00000000
        /*0874*/ 	.short	0x010a
        /*0876*/ 	.byte	0x05
	.zero		1


	//   ....[120]....
        /*0878*/ 	.word	0x00003310
        /*087c*/ 	.word	0x000000ff
        /*0880*/ 	.word	0x00000000
        /*0884*/ 	.short	0x010a
        /*0886*/ 	.byte	0x05
	.zero		1


	//   ....[121]....
        /*0888*/ 	.word	0x000033a0
        /*088c*/ 	.word	0x000000ff
        /*0890*/ 	.word	0x00000000
        /*0894*/ 	.short	0x010a
        /*0896*/ 	.byte	0x05
	.zero		1


	//   ....[122]....
        /*0898*/ 	.word	0x00003430
        /*089c*/ 	.word	0x000000ff
        /*08a0*/ 	.word	0x00000000
        /*08a4*/ 	.short	0x010a
        /*08a6*/ 	.byte	0x05
	.zero		1


	//   ....[123]....
        /*08a8*/ 	.word	0x000034c0
        /*08ac*/ 	.word	0x000000ff
        /*08b0*/ 	.word	0x00000000
        /*08b4*/ 	.short	0x010a
        /*08b6*/ 	.byte	0x05
	.zero		1


	//   ....[124]....
        /*08b8*/ 	.word	0x00003550
        /*08bc*/ 	.word	0x000000ff
        /*08c0*/ 	.word	0x00000000
        /*08c4*/ 	.short	0x010a
        /*08c6*/ 	.byte	0x05
	.zero		1


	//   ....[125]....
        /*08c8*/ 	.word	0x000035e0
        /*08cc*/ 	.word	0x000000ff
        /*08d0*/ 	.word	0x00000000
        /*08d4*/ 	.short	0x010a
        /*08d6*/ 	.byte	0x05
	.zero		1


	//   ....[126]....
        /*08d8*/ 	.word	0x00003670
        /*08dc*/ 	.word	0x000000ff
        /*08e0*/ 	.word	0x00000000
        /*08e4*/ 	.short	0x010a
        /*08e6*/ 	.byte	0x05
	.zero		1


	//   ....[127]....
        /*08e8*/ 	.word	0x00003700
        /*08ec*/ 	.word	0x000000ff
        /*08f0*/ 	.word	0x00000000
        /*08f4*/ 	.short	0x010a
        /*08f6*/ 	.byte	0x05
	.zero		1


	//   ....[128]....
        /*08f8*/ 	.word	0x00003790
        /*08fc*/ 	.word	0x000000ff
        /*0900*/ 	.word	0x00000000
        /*0904*/ 	.short	0x010a
        /*0906*/ 	.byte	0x05
	.zero		1


	//   ....[129]....
        /*0908*/ 	.word	0x00003820
        /*090c*/ 	.word	0x000000ff
        /*0910*/ 	.word	0x00000000
        /*0914*/ 	.short	0x010a
        /*0916*/ 	.byte	0x05
	.zero		1


	//   ....[130]....
        /*0918*/ 	.word	0x000038b0
        /*091c*/ 	.word	0x000000ff
        /*0920*/ 	.word	0x00000000
        /*0924*/ 	.short	0x010a
        /*0926*/ 	.byte	0x05
	.zero		1


	//   ....[131]....
        /*0928*/ 	.word	0x00003940
        /*092c*/ 	.word	0x000000ff
        /*0930*/ 	.word	0x00000000
        /*0934*/ 	.short	0x010a
        /*0936*/ 	.byte	0x05
	.zero		1


	//   ....[132]....
        /*0938*/ 	.word	0x000039d0
        /*093c*/ 	.word	0x000000ff
        /*0940*/ 	.word	0x00000000
        /*0944*/ 	.short	0x010a
        /*0946*/ 	.byte	0x05
	.zero		1


	//   ....[133]....
        /*0948*/ 	.word	0x00003a60
        /*094c*/ 	.word	0x000000ff
        /*0950*/ 	.word	0x00000000
        /*0954*/ 	.short	0x010a
        /*0956*/ 	.byte	0x05
	.zero		1


	//   ....[134]....
        /*0958*/ 	.word	0x00003af0
        /*095c*/ 	.word	0x000000ff
        /*0960*/ 	.word	0x00000000
        /*0964*/ 	.short	0x010a
        /*0966*/ 	.byte	0x05
	.zero		1


	//   ....[135]....
        /*0968*/ 	.word	0x00003b80
        /*096c*/ 	.word	0x000000ff
        /*0970*/ 	.word	0x00000000
        /*0974*/ 	.short	0x010a
        /*0976*/ 	.byte	0x05
	.zero		1


	//   ....[136]....
        /*0978*/ 	.word	0x00003c10
        /*097c*/ 	.word	0x000000ff
        /*0980*/ 	.word	0x00000000
        /*0984*/ 	.short	0x010a
        /*0986*/ 	.byte	0x05
	.zero		1


	//   ....[137]....
        /*0988*/ 	.word	0x00003ca0
        /*098c*/ 	.word	0x000000ff
        /*0990*/ 	.word	0x00000000
        /*0994*/ 	.short	0x010a
        /*0996*/ 	.byte	0x05
	.zero		1


	//   ....[138]....
        /*0998*/ 	.word	0x00003d30
        /*099c*/ 	.word	0x000000ff
        /*09a0*/ 	.word	0x00000000
        /*09a4*/ 	.short	0x010a
        /*09a6*/ 	.byte	0x05
	.zero		1


	//   ....[139]....
        /*09a8*/ 	.word	0x00003dd0
        /*09ac*/ 	.word	0x00000000
        /*09b0*/ 	.word	0x00000000
        /*09b4*/ 	.short	0x010a
        /*09b6*/ 	.byte	0xff
	.zero		1


	//   ....[140]....
        /*09b8*/ 	.word	0x00003ef0
        /*09bc*/ 	.word	0x00000000
        /*09c0*/ 	.word	0x000002c0
        /*09c4*/ 	.short	0x010a
        /*09c6*/ 	.byte	0xff
	.zero		1


	//   ....[141]....
        /*09c8*/ 	.word	0x00003f60
        /*09cc*/ 	.word	0x00000000
        /*09d0*/ 	.word	0x00000000
        /*09d4*/ 	.short	0x0101
        /*09d6*/ 	.byte	0xff
	.zero		1


	//   ....[142]....
        /*09d8*/ 	.word	0x00003f80
        /*09dc*/ 	.word	0x000000ff
        /*09e0*/ 	.word	0x00000270
        /*09e4*/ 	.short	0x010a
        /*09e6*/ 	.byte	0x05
	.zero		1


	//   ....[143]....
        /*09e8*/ 	.word	0x000040a0
        /*09ec*/ 	.word	0x00000000
        /*09f0*/ 	.word	0x00000260
        /*09f4*/ 	.short	0x010a
        /*09f6*/ 	.byte	0xff
	.zero		1


	//   ....[144]....
        /*09f8*/ 	.word	0x000041a0
        /*09fc*/ 	.word	0x00000000
        /*0a00*/ 	.word	0x00000000
        /*0a04*/ 	.short	0x0101
        /*0a06*/ 	.byte	0xff
	.zero		1


	//   ....[145]....
        /*0a08*/ 	.word	0x00004230
        /*0a0c*/ 	.word	0x000000ff
        /*0a10*/ 	.word	0x00000270
        /*0a14*/ 	.short	0x0106
        /*0a16*/ 	.byte	0x05
	.zero		1


	//   ....[146]....
        /*0a18*/ 	.word	0x00004250
        /*0a1c*/ 	.word	0x000000ff
        /*0a20*/ 	.word	0x00000270
        /*0a24*/ 	.short	0x010a
        /*0a26*/ 	.byte	0x05
	.zero		1


	//   ....[147]....
        /*0a28*/ 	.word	0x000042e0
        /*0a2c*/ 	.word	0x000000ff
        /*0a30*/ 	.word	0x00000270
        /*0a34*/ 	.short	0x0106
        /*0a36*/ 	.byte	0x04
	.zero		1


	//   ....[148]....
        /*0a38*/ 	.word	0x00004320
        /*0a3c*/ 	.word	0x00000000
        /*0a40*/ 	.word	0x00000270
        /*0a44*/ 	.short	0x010a
        /*0a46*/ 	.byte	0xff
	.zero		1


	//   ....[149]....
        /*0a48*/ 	.word	0x00004560
        /*0a4c*/ 	.word	0x000000ff
        /*0a50*/ 	.word	0x00000008
        /*0a54*/ 	.short	0x010a
        /*0a56*/ 	.byte	0x06
	.zero		1


	//   ....[150]....
        /*0a58*/ 	.word	0x00004580
        /*0a5c*/ 	.word	0x000000ff
        /*0a60*/ 	.word	0x00000008
        /*0a64*/ 	.short	0x010a
        /*0a66*/ 	.byte	0x06
	.zero		1


	//   ....[151]....
        /*0a68*/ 	.word	0x00004710
        /*0a6c*/ 	.word	0x000000ff
        /*0a70*/ 	.word	0x00000008
        /*0a74*/ 	.short	0x010a
        /*0a76*/ 	.byte	0x06
	.zero		1


	//   ....[152]....
        /*0a78*/ 	.word	0x00004730
        /*0a7c*/ 	.word	0x000000ff
        /*0a80*/ 	.word	0x00000008
        /*0a84*/ 	.short	0x010a
        /*0a86*/ 	.byte	0x06
	.zero		1


	//   ....[153]....
        /*0a88*/ 	.word	0x000047f0
        /*0a8c*/ 	.word	0x000000ff
        /*0a90*/ 	.word	0x00000000
        /*0a94*/ 	.short	0x0101
        /*0a96*/ 	.byte	0x07
	.zero		1


	//   ....[154]....
        /*0a98*/ 	.word	0x00004af0
        /*0a9c*/ 	.word	0x00000000
        /*0aa0*/ 	.word	0x00000260
        /*0aa4*/ 	.short	0x010a
        /*0aa6*/ 	.byte	0xff
	.zero		1


	//   ....[155]....
        /*0aa8*/ 	.word	0x00004bb0
        /*0aac*/ 	.word	0x00000000
        /*0ab0*/ 	.word	0x00000000
        /*0ab4*/ 	.short	0x0101
        /*0ab6*/ 	.byte	0xff
	.zero		1


	//   ....[156]....
        /*0ab8*/ 	.word	0x00004c70
        /*0abc*/ 	.word	0x000000ff
        /*0ac0*/ 	.word	0x00000000
        /*0ac4*/ 	.short	0x010a
        /*0ac6*/ 	.byte	0x06
	.zero		1


	//   ....[157]....
        /*0ac8*/ 	.word	0x00004c80
        /*0acc*/ 	.word	0x000000ff
        /*0ad0*/ 	.word	0x000002a0
        /*0ad4*/ 	.short	0x010a
        /*0ad6*/ 	.byte	0x0a
	.zero		1


	//   ....[158]....
        /*0ad8*/ 	.word	0x00004d30
        /*0adc*/ 	.word	0x000000ff
        /*0ae0*/ 	.word	0x00000000
        /*0ae4*/ 	.short	0x010a
        /*0ae6*/ 	.byte	0x09
	.zero		1


	//   ....[159]....
        /*0ae8*/ 	.word	0x00004e70
        /*0aec*/ 	.word	0x000000ff
        /*0af0*/ 	.word	0x00000000
        /*0af4*/ 	.short	0x010a
        /*0af6*/ 	.byte	0x06
	.zero		1


	//   ....[160]....
        /*0af8*/ 	.word	0x000050c0
        /*0afc*/ 	.word	0x000000ff
        /*0b00*/ 	.word	0x00000000
        /*0b04*/ 	.short	0x010a
        /*0b06*/ 	.byte	0x07
	.zero		1


	//   ....[161]....
        /*0b08*/ 	.word	0x00005150
        /*0b0c*/ 	.word	0x000000ff
        /*0b10*/ 	.word	0x00000000
        /*0b14*/ 	.short	0x010a
        /*0b16*/ 	.byte	0x07
	.zero		1


	//   ....[162]....
        /*0b18*/ 	.word	0x000051e0
        /*0b1c*/ 	.word	0x000000ff
        /*0b20*/ 	.word	0x00000000
        /*0b24*/ 	.short	0x010a
        /*0b26*/ 	.byte	0x07
	.zero		1


	//   ....[163]....
        /*0b28*/ 	.word	0x00005280
        /*0b2c*/ 	.word	0x00000000
        /*0b30*/ 	.word	0x00000000
        /*0b34*/ 	.short	0x010a
        /*0b36*/ 	.byte	0xff
	.zero		1


	//   ....[164]....
        /*0b38*/ 	.word	0x000052c0
        /*0b3c*/ 	.word	0x00000000
        /*0b40*/ 	.word	0x00000000
        /*0b44*/ 	.short	0x010a
        /*0b46*/ 	.byte	0xff
	.zero		1


	//   ....[165]....
        /*0b48*/ 	.word	0x00005330
        /*0b4c*/ 	.word	0x000000ff
        /*0b50*/ 	.word	0x00000000
        /*0b54*/ 	.short	0x0101
        /*0b56*/ 	.byte	0x05
	.zero		1


	//   ....[166]....
        /*0b58*/ 	.word	0x00005370
        /*0b5c*/ 	.word	0x000000ff
        /*0b60*/ 	.word	0x000002e0
        /*0b64*/ 	.short	0x010a
        /*0b66*/ 	.byte	0x08
	.zero		1


	//   ....[167]....
        /*0b68*/ 	.word	0x000053c0
        /*0b6c*/ 	.word	0x000000ff
        /*0b70*/ 	.word	0x00000000
        /*0b74*/ 	.short	0x0101
        /*0b76*/ 	.byte	0x05
	.zero		1


	//   ....[168]....
        /*0b78*/ 	.word	0x000057d0
        /*0b7c*/ 	.word	0x00000000
        /*0b80*/ 	.word	0x00000260
        /*0b84*/ 	.short	0x010a
        /*0b86*/ 	.byte	0xff
	.zero		1


	//   ....[169]....
        /*0b88*/ 	.word	0x000058c0
        /*0b8c*/ 	.word	0x00000000
        /*0b90*/ 	.word	0x00000000
        /*0b94*/ 	.short	0x0101
        /*0b96*/ 	.byte	0xff
	.zero		1


	//   ....[170]....
        /*0b98*/ 	.word	0x00005be0
        /*0b9c*/ 	.word	0x000000ff
        /*0ba0*/ 	.word	0x00000258
        /*0ba4*/ 	.short	0x010a
        /*0ba6*/ 	.byte	0x06
	.zero		1


	//   ....[171]....
        /*0ba8*/ 	.word	0x00005d60
        /*0bac*/ 	.word	0x000000ff
        /*0bb0*/ 	.word	0x00000248
        /*0bb4*/ 	.short	0x010a
        /*0bb6*/ 	.byte	0x06
	.zero		1


	//   ....[172]....
        /*0bb8*/ 	.word	0x00006090
        /*0bbc*/ 	.word	0x000000ff
        /*0bc0*/ 	.word	0x00000240
        /*0bc4*/ 	.short	0x010b
        /*0bc6*/ 	.byte	0x06
	.zero		1


	//   ....[173]....
        /*0bc8*/ 	.word	0x000060b0
        /*0bcc*/ 	.word	0x000000ff
        /*0bd0*/ 	.word	0x00000000
        /*0bd4*/ 	.short	0x0101
        /*0bd6*/ 	.byte	0x25
	.zero		1


	//   ....[174]....
        /*0bd8*/ 	.word	0x000060f0
        /*0bdc*/ 	.word	0x00000000
        /*0be0*/ 	.word	0x00000248
        /*0be4*/ 	.short	0x010a
        /*0be6*/ 	.byte	0xff
	.zero		1


	//   ....[175]....
        /*0be8*/ 	.word	0x000064a0
        /*0bec*/ 	.word	0x00000000
        /*0bf0*/ 	.word	0x00000260
        /*0bf4*/ 	.short	0x010a
        /*0bf6*/ 	.byte	0xff
	.zero		1


	//   ....[176]....
        /*0bf8*/ 	.word	0x000065b0
        /*0bfc*/ 	.word	0x00000000
        /*0c00*/ 	.word	0x00000000
        /*0c04*/ 	.short	0x0101
        /*0c06*/ 	.byte	0xff
	.zero		1


	//   ....[177]....
        /*0c08*/ 	.word	0x00007060
        /*0c0c*/ 	.word	0x000000ff
        /*0c10*/ 	.word	0x00000240
        /*0c14*/ 	.short	0x010a
        /*0c16*/ 	.byte	0x31
	.zero		1


	//   ....[178]....
        /*0c18*/ 	.word	0x00007100
        /*0c1c*/ 	.word	0x0000006c
        /*0c20*/ 	.word	0x00000280
        /*0c24*/ 	.short	0x010a
        /*0c26*/ 	.byte	0xff
	.zero		1


	//   ....[179]....
        /*0c28*/ 	.word	0x00007250
        /*0c2c*/ 	.word	0x000000ff
        /*0c30*/ 	.word	0x00000240
        /*0c34*/ 	.short	0x010a
        /*0c36*/ 	.byte	0x31
	.zero		1


	//   ....[180]....
        /*0c38*/ 	.word	0x00007330
        /*0c3c*/ 	.word	0x000000ff
        /*0c40*/ 	.word	0x00000000
        /*0c44*/ 	.short	0x0101
        /*0c46*/ 	.byte	0x04
	.zero		1


	//   ....[181]....
        /*0c48*/ 	.word	0x00007390
        /*0c4c*/ 	.word	0x0000006c
        /*0c50*/ 	.word	0x00000280
        /*0c54*/ 	.short	0x010a
        /*0c56*/ 	.byte	0xff
	.zero		1


	//   ....[182]....
        /*0c58*/ 	.word	0x000076e0
        /*0c5c*/ 	.word	0x0000006c
        /*0c60*/ 	.word	0x00000000
        /*0c64*/ 	.short	0x0101
        /*0c66*/ 	.byte	0xff
	.zero		1


	//   ....[183]....
        /*0c68*/ 	.word	0x00007fa0
        /*0c6c*/ 	.word	0x00000002
        /*0c70*/ 	.word	0x000002d0
        /*0c74*/ 	.short	0x010a
        /*0c76*/ 	.byte	0xff
	.zero		1


	//   ....[184]....
        /*0c78*/ 	.word	0x00008000
        /*0c7c*/ 	.word	0x00000002
        /*0c80*/ 	.word	0x00000120
        /*0c84*/ 	.short	0x010a
        /*0c86*/ 	.byte	0xff
	.zero		1


	//   ....[185]....
        /*0c88*/ 	.word	0x00008060
        /*0c8c*/ 	.word	0x00000002
        /*0c90*/ 	.word	0x00000120
        /*0c94*/ 	.short	0x010a
        /*0c96*/ 	.byte	0xff
	.zero		1


	//   ....[186]....
        /*0c98*/ 	.word	0x000080b0
        /*0c9c*/ 	.word	0x00000002
        /*0ca0*/ 	.word	0x00000260
        /*0ca4*/ 	.short	0x010a
        /*0ca6*/ 	.byte	0xff
	.zero		1


	//   ....[187]....
        /*0ca8*/ 	.word	0x00008110
        /*0cac*/ 	.word	0x00000000
        /*0cb0*/ 	.word	0x00000000
        /*0cb4*/ 	.short	0x010a
        /*0cb6*/ 	.byte	0xff
	.zero		1


	//   ....[188]....
        /*0cb8*/ 	.word	0x00008170
        /*0cbc*/ 	.word	0x00000000
        /*0cc0*/ 	.word	0x00000000
        /*0cc4*/ 	.short	0x010a
        /*0cc6*/ 	.byte	0xff
	.zero		1


	//   ....[189]....
        /*0cc8*/ 	.word	0x000081d0
        /*0ccc*/ 	.word	0x00000000
        /*0cd0*/ 	.word	0x00000000
        /*0cd4*/ 	.short	0x010a
        /*0cd6*/ 	.byte	0xff
	.zero		1


	//   ....[190]....
        /*0cd8*/ 	.word	0x00008230
        /*0cdc*/ 	.word	0x00000000
        /*0ce0*/ 	.word	0x00000000
        /*0ce4*/ 	.short	0x010a
        /*0ce6*/ 	.byte	0xff
	.zero		1


	//   ....[191]....
        /*0ce8*/ 	.word	0x00008290
        /*0cec*/ 	.word	0x00000000
        /*0cf0*/ 	.word	0x00000000
        /*0cf4*/ 	.short	0x010a
        /*0cf6*/ 	.byte	0xff
	.zero		1


	//   ....[192]....
        /*0cf8*/ 	.word	0x000082f0
        /*0cfc*/ 	.word	0x00000000
        /*0d00*/ 	.word	0x00000000
        /*0d04*/ 	.short	0x010a
        /*0d06*/ 	.byte	0xff
	.zero		1


	//   ....[193]....
        /*0d08*/ 	.word	0x00008350
        /*0d0c*/ 	.word	0x00000000
        /*0d10*/ 	.word	0x00000000
        /*0d14*/ 	.short	0x010a
        /*0d16*/ 	.byte	0xff
	.zero		1


	//   ....[194]....
        /*0d18*/ 	.word	0x000083b0
        /*0d1c*/ 	.word	0x00000000
        /*0d20*/ 	.word	0x00000000
        /*0d24*/ 	.short	0x010a
        /*0d26*/ 	.byte	0xff
	.zero		1


	//   ....[195]....
        /*0d28*/ 	.word	0x00008410
        /*0d2c*/ 	.word	0x00000000
        /*0d30*/ 	.word	0x00000000
        /*0d34*/ 	.short	0x010a
        /*0d36*/ 	.byte	0xff
	.zero		1


	//   ....[196]....
        /*0d38*/ 	.word	0x00008470
        /*0d3c*/ 	.word	0x00000000
        /*0d40*/ 	.word	0x00000000
        /*0d44*/ 	.short	0x010a
        /*0d46*/ 	.byte	0xff
	.zero		1


	//   ....[197]....
        /*0d48*/ 	.word	0x000084d0
        /*0d4c*/ 	.word	0x00000000
        /*0d50*/ 	.word	0x00000000
        /*0d54*/ 	.short	0x010a
        /*0d56*/ 	.byte	0xff
	.zero		1


	//   ....[198]....
        /*0d58*/ 	.word	0x00008530
        /*0d5c*/ 	.word	0x00000000
        /*0d60*/ 	.word	0x00000000
        /*0d64*/ 	.short	0x010a
        /*0d66*/ 	.byte	0xff
	.zero		1


	//   ....[199]....
        /*0d68*/ 	.word	0x00008590
        /*0d6c*/ 	.word	0x00000000
        /*0d70*/ 	.word	0x00000000
        /*0d74*/ 	.short	0x010a
        /*0d76*/ 	.byte	0xff
	.zero		1


	//   ....[200]....
        /*0d78*/ 	.word	0x000085f0
        /*0d7c*/ 	.word	0x00000000
        /*0d80*/ 	.word	0x00000000
        /*0d84*/ 	.short	0x010a
        /*0d86*/ 	.byte	0xff
	.zero		1


	//   ....[201]....
        /*0d88*/ 	.word	0x00008650
        /*0d8c*/ 	.word	0x00000000
        /*0d90*/ 	.word	0x00000000
        /*0d94*/ 	.short	0x010a
        /*0d96*/ 	.byte	0xff
	.zero		1


	//   ....[202]....
        /*0d98*/ 	.word	0x000086b0
        /*0d9c*/ 	.word	0x00000000
        /*0da0*/ 	.word	0x00000000
        /*0da4*/ 	.short	0x010a
        /*0da6*/ 	.byte	0xff
	.zero		1


	//   ....[203]....
        /*0da8*/ 	.word	0x00008710
        /*0dac*/ 	.word	0x00000000
        /*0db0*/ 	.word	0x00000000
        /*0db4*/ 	.short	0x010a
        /*0db6*/ 	.byte	0xff
	.zero		1


	//   ....[204]....
        /*0db8*/ 	.word	0x00008770
        /*0dbc*/ 	.word	0x00000000
        /*0dc0*/ 	.word	0x00000000
        /*0dc4*/ 	.short	0x010a
        /*0dc6*/ 	.byte	0xff
	.zero		1


	//   ....[205]....
        /*0dc8*/ 	.word	0x000087d0
        /*0dcc*/ 	.word	0x00000000
        /*0dd0*/ 	.word	0x00000000
        /*0dd4*/ 	.short	0x010a
        /*0dd6*/ 	.byte	0xff
	.zero		1


	//   ....[206]....
        /*0dd8*/ 	.word	0x00008830
        /*0ddc*/ 	.word	0x00000000
        /*0de0*/ 	.word	0x00000000
        /*0de4*/ 	.short	0x010a
        /*0de6*/ 	.byte	0xff
	.zero		1


	//   ....[207]....
        /*0de8*/ 	.word	0x00008890
        /*0dec*/ 	.word	0x00000000
        /*0df0*/ 	.word	0x00000000
        /*0df4*/ 	.short	0x010a
        /*0df6*/ 	.byte	0xff
	.zero		1


	//   ....[208]....
        /*0df8*/ 	.word	0x000088f0
        /*0dfc*/ 	.word	0x00000000
        /*0e00*/ 	.word	0x00000000
        /*0e04*/ 	.short	0x010a
        /*0e06*/ 	.byte	0xff
	.zero		1


	//   ....[209]....
        /*0e08*/ 	.word	0x00008950
        /*0e0c*/ 	.word	0x00000000
        /*0e10*/ 	.word	0x00000000
        /*0e14*/ 	.short	0x010a
        /*0e16*/ 	.byte	0xff
	.zero		1


	//   ....[210]....
        /*0e18*/ 	.word	0x000089b0
        /*0e1c*/ 	.word	0x00000000
        /*0e20*/ 	.word	0x00000000
        /*0e24*/ 	.short	0x010a
        /*0e26*/ 	.byte	0xff
	.zero		1


	//   ....[211]....
        /*0e28*/ 	.word	0x00008a10
        /*0e2c*/ 	.word	0x00000000
        /*0e30*/ 	.word	0x00000000
        /*0e34*/ 	.short	0x010a
        /*0e36*/ 	.byte	0xff
	.zero		1


	//   ....[212]....
        /*0e38*/ 	.word	0x00008a70
        /*0e3c*/ 	.word	0x00000000
        /*0e40*/ 	.word	0x00000000
        /*0e44*/ 	.short	0x010a
        /*0e46*/ 	.byte	0xff
	.zero		1


	//   ....[213]....
        /*0e48*/ 	.word	0x00008ad0
        /*0e4c*/ 	.word	0x00000000
        /*0e50*/ 	.word	0x00000000
        /*0e54*/ 	.short	0x010a
        /*0e56*/ 	.byte	0xff
	.zero		1


	//   ....[214]....
        /*0e58*/ 	.word	0x00008b30
        /*0e5c*/ 	.word	0x00000000
        /*0e60*/ 	.word	0x00000000
        /*0e64*/ 	.short	0x010a
        /*0e66*/ 	.byte	0xff
	.zero		1


	//   ....[215]....
        /*0e68*/ 	.word	0x00008b90
        /*0e6c*/ 	.word	0x00000000
        /*0e70*/ 	.word	0x00000000
        /*0e74*/ 	.short	0x010a
        /*0e76*/ 	.byte	0xff
	.zero		1


	//   ....[216]....
        /*0e78*/ 	.word	0x00008bf0
        /*0e7c*/ 	.word	0x00000000
        /*0e80*/ 	.word	0x00000000
        /*0e84*/ 	.short	0x010a
        /*0e86*/ 	.byte	0xff
	.zero		1


	//   ....[217]....
        /*0e88*/ 	.word	0x00008c50
        /*0e8c*/ 	.word	0x00000000
        /*0e90*/ 	.word	0x00000000
        /*0e94*/ 	.short	0x010a
        /*0e96*/ 	.byte	0xff
	.zero		1


	//   ....[218]....
        /*0e98*/ 	.word	0x00008cb0
        /*0e9c*/ 	.word	0x00000000
        /*0ea0*/ 	.word	0x00000000
        /*0ea4*/ 	.short	0x010a
        /*0ea6*/ 	.byte	0xff
	.zero		1


	//   ....[219]....
        /*0ea8*/ 	.word	0x00008d10
        /*0eac*/ 	.word	0x00000000
        /*0eb0*/ 	.word	0x00000000
        /*0eb4*/ 	.short	0x010a
        /*0eb6*/ 	.byte	0xff
	.zero		1


	//   ....[220]....
        /*0eb8*/ 	.word	0x00008d70
        /*0ebc*/ 	.word	0x00000000
        /*0ec0*/ 	.word	0x00000000
        /*0ec4*/ 	.short	0x010a
        /*0ec6*/ 	.byte	0xff
	.zero		1


	//   ....[221]....
        /*0ec8*/ 	.word	0x00008dd0
        /*0ecc*/ 	.word	0x00000000
        /*0ed0*/ 	.word	0x00000000
        /*0ed4*/ 	.short	0x010a
        /*0ed6*/ 	.byte	0xff
	.zero		1


	//   ....[222]....
        /*0ed8*/ 	.word	0x00008e20
        /*0edc*/ 	.word	0x00000000
        /*0ee0*/ 	.word	0x000002c0
        /*0ee4*/ 	.short	0x010a
        /*0ee6*/ 	.byte	0xff
	.zero		1


	//   ....[223]....
        /*0ee8*/ 	.word	0x00008e80
        /*0eec*/ 	.word	0x00000000
        /*0ef0*/ 	.word	0x00000270
        /*0ef4*/ 	.short	0x010a
        /*0ef6*/ 	.byte	0xff
	.zero		1


	//   ....[224]....
        /*0ef8*/ 	.word	0x00008ed0
        /*0efc*/ 	.word	0x00000000
        /*0f00*/ 	.word	0x00000260
        /*0f04*/ 	.short	0x010a
        /*0f06*/ 	.byte	0xff
	.zero		1


	//   ....[225]....
        /*0f08*/ 	.word	0x00008f30
        /*0f0c*/ 	.word	0x00000000
        /*0f10*/ 	.word	0x00000270
        /*0f14*/ 	.short	0x010a
        /*0f16*/ 	.byte	0xff
	.zero		1


	//   ....[226]....
        /*0f18*/ 	.word	0x00008f90
        /*0f1c*/ 	.word	0x00000004
        /*0f20*/ 	.word	0x00000008
        /*0f24*/ 	.short	0x010a
        /*0f26*/ 	.byte	0xff
	.zero		1


	//   ....[227]....
        /*0f28*/ 	.word	0x00009070
        /*0f2c*/ 	.word	0x00000002
        /*0f30*/ 	.word	0x00000008
        /*0f34*/ 	.short	0x010a
        /*0f36*/ 	.byte	0xff
	.zero		1


	//   ....[228]....
        /*0f38*/ 	.word	0x000090c0
        /*0f3c*/ 	.word	0x00000000
        /*0f40*/ 	.word	0x00000260
        /*0f44*/ 	.short	0x010a
        /*0f46*/ 	.byte	0xff
	.zero		1


	//   ....[229]....
        /*0f48*/ 	.word	0x00009120
        /*0f4c*/ 	.word	0x00000000
        /*0f50*/ 	.word	0x000002a0
        /*0f54*/ 	.short	0x010a
        /*0f56*/ 	.byte	0xff
	.zero		1


	//   ....[230]....
        /*0f58*/ 	.word	0x00009180
        /*0f5c*/ 	.word	0x00000000
        /*0f60*/ 	.word	0x00000000
        /*0f64*/ 	.short	0x010a
        /*0f66*/ 	.byte	0xff
	.zero		1


	//   ....[231]....
        /*0f68*/ 	.word	0x000091e0
        /*0f6c*/ 	.word	0x00000000
        /*0f70*/ 	.word	0x00000000
        /*0f74*/ 	.short	0x010a
        /*0f76*/ 	.byte	0xff
	.zero		1


	//   ....[232]....
        /*0f78*/ 	.word	0x00009240
        /*0f7c*/ 	.word	0x00000000
        /*0f80*/ 	.word	0x00000000
        /*0f84*/ 	.short	0x010a
        /*0f86*/ 	.byte	0xff
	.zero		1


	//   ....[233]....
        /*0f88*/ 	.word	0x000092a0
        /*0f8c*/ 	.word	0x00000000
        /*0f90*/ 	.word	0x00000000
        /*0f94*/ 	.short	0x010a
        /*0f96*/ 	.byte	0xff
	.zero		1


	//   ....[234]....
        /*0f98*/ 	.word	0x00009300
        /*0f9c*/ 	.word	0x00000000
        /*0fa0*/ 	.word	0x000002e0
        /*0fa4*/ 	.short	0x010a
        /*0fa6*/ 	.byte	0xff
	.zero		1


	//   ....[235]....
        /*0fa8*/ 	.word	0x00009350
        /*0fac*/ 	.word	0x00000000
        /*0fb0*/ 	.word	0x00000260
        /*0fb4*/ 	.short	0x010a
        /*0fb6*/ 	.byte	0xff
	.zero		1


	//   ....[236]....
        /*0fb8*/ 	.word	0x000093b0
        /*0fbc*/ 	.word	0x00000000
        /*0fc0*/ 	.word	0x00000258
        /*0fc4*/ 	.short	0x010a
        /*0fc6*/ 	.byte	0xff
	.zero		1


	//   ....[237]....
        /*0fc8*/ 	.word	0x00009410
        /*0fcc*/ 	.word	0x00000000
        /*0fd0*/ 	.word	0x00000248
        /*0fd4*/ 	.short	0x010a
        /*0fd6*/ 	.byte	0xff
	.zero		1


	//   ....[238]....
        /*0fd8*/ 	.word	0x00009460
        /*0fdc*/ 	.word	0x00000000
        /*0fe0*/ 	.word	0x00000260
        /*0fe4*/ 	.short	0x010a
        /*0fe6*/ 	.byte	0xff
	.zero		1


	//   ....[239]....
        /*0fe8*/ 	.word	0x000094c0
        /*0fec*/ 	.word	0x00000000
        /*0ff0*/ 	.word	0x00000240
        /*0ff4*/ 	.short	0x010a
        /*0ff6*/ 	.byte	0xff
	.zero		1


	//   ....[240]....
        /*0ff8*/ 	.word	0x00009510
        /*0ffc*/ 	.word	0x0000006c
        /*1000*/ 	.word	0x00000280
        /*1004*/ 	.short	0x010a
        /*1006*/ 	.byte	0xff
	.zero		1


	//----- nvinfo : EIATTR_NUM_MBARRIERS
	.align		4
.L_47:
        /*1008*/ 	.byte	0x03, 0x38
        /*100a*/ 	.short	0x005d


	//----- nvinfo : EIATTR_EXIT_INSTR_OFFSETS
	.align		4
        /*100c*/ 	.byte	0x04, 0x1c
        /*100e*/ 	.short	(.L_49 - .L_48)


	//   ....[0]....
.L_48:
        /*1010*/ 	.word	0x00003e00


	//   ....[1]....
        /*1014*/ 	.word	0x000042f0


	//   ....[2]....
        /*1018*/ 	.word	0x00004350


	//   ....[3]....
        /*101c*/ 	.word	0x000055f0


	//   ....[4]....
        /*1020*/ 	.word	0x00006120


	//   ....[5]....
        /*1024*/ 	.word	0x00006160


	//   ....[6]....
        /*1028*/ 	.word	0x00007f90


	//----- nvinfo : EIATTR_MAX_THREADS
	.align		4
.L_49:
        /*102c*/ 	.byte	0x04, 0x05
        /*102e*/ 	.short	(.L_51 - .L_50)
.L_50:
        /*1030*/ 	.word	0x00000100
        /*1034*/ 	.word	0x00000001
        /*1038*/ 	.word	0x00000001


	//----- nvinfo : EIATTR_CRS_STACK_SIZE
	.align		4
.L_51:
        /*103c*/ 	.byte	0x04, 0x1e
        /*103e*/ 	.short	(.L_53 - .L_52)
.L_52:
        /*1040*/ 	.word	0x00000000


	//----- nvinfo : EIATTR_CBANK_PARAM_SIZE
	.align		4
.L_53:
        /*1044*/ 	.byte	0x03, 0x19
        /*1046*/ 	.short	0x0800


	//----- nvinfo : EIATTR_PARAM_CBANK
	.align		4
        /*1048*/ 	.byte	0x04, 0x0a
        /*104a*/ 	.short	(.L_55 - .L_54)
	.align		4
.L_54:
        /*104c*/ 	.word	index@(.nv.constant0._ZN7cutlass13device_kernelINS_4gemm6kernel13GemmUniversalIN4cute5tupleIJiiiiEEENS1_10collective13CollectiveMmaINS1_35MainloopSm100TmaUmmaWarpSpecializedILi36ELi2ELi4ENS5_IJNS4_1CILi2EEENSA_ILi1EEESC_EEEEENS5_IJNSA_ILi128EEENSA_ILi64EEESG_EEENS_12float_e4m3_tENS5_IJlSC_lEEESI_SJ_NS4_8TiledMMAINS4_8MMA_AtomIJNS4_10MMA_TraitsINS4_25SM100_MMA_F8F6F4_2x1SM_SSEJSI_SI_fSF_SG_NS4_17integral_constantINS4_4UMMA5MajorELSQ_0EEESR_NSO_INSP_7ScaleInELSS_0EEEST_EEEEEENS4_6LayoutINS5_IJSC_SC_SC_EEENS5_IJNSA_ILi0EEESY_SY_EEEEENS5_IJNS4_10UnderscoreES11_S11_EEEEENS4_18SM100_TMA_2SM_LOADENS4_14ComposedLayoutINS4_7SwizzleILi2ELi4ELi3EEENS4_18smem_ptr_flag_bitsILi8EEENSW_INS5_IJNSA_ILi8EEESG_EEENS5_IJSG_SC_EEEEEEEvNS4_8identityES14_S1E_vS1F_EENS_8epilogue10collective18CollectiveEpilogueINS1H_23Sm100TmaWarpSpecializedILi1ELi1ELi32ELb0ELb0EEEJNS5_IJSG_SG_SG_EEENS5_IJNSW_ISG_SC_EES1N_EEESI_SJ_SI_SJ_NS1H_6fusion15FusionCallbacksIS1L_NS1P_17LinCombPerRowBiasISI_fSI_SI_fLi16ELNS_15FloatRoundStyleE2EEES1M_S1O_JEEENS4_5SM1004TMEM4LOAD26SM100_TMEM_LOAD_32dp32b32xENS4_13SM90_TMA_LOADES1E_NS4_39AutoVectorizingCopyWithAssumedAlignmentILi128EEENS4_14SM90_TMA_STOREES1E_S21_S21_EEEvvEEEEvNT_6ParamsE)
        /*1050*/ 	.short	0x0380
        /*1052*/ 	.short	0x0800


	//----- nvinfo : EIATTR_SW_WAR
	.align		4
.L_55:
        /*1054*/ 	.byte	0x04, 0x36
        /*1056*/ 	.short	(.L_57 - .L_56)
.L_56:
        /*1058*/ 	.word	0x00000008
.L_57:


//--------------------- .nv.callgraph             --------------------------
	.section	.nv.callgraph,"",@"SHT_CUDA_CALLGRAPH"
	.align	4
	.sectionentsize	8
	.align		4
        /*0000*/ 	.word	0x00000000
	.align		4
        /*0004*/ 	.word	0xffffffff
	.align		4
        /*0008*/ 	.word	index@(_ZN7cutlass13device_kernelINS_4gemm6kernel13GemmUniversalIN4cute5tupleIJiiiiEEENS1_10collective13CollectiveMmaINS1_35MainloopSm100TmaUmmaWarpSpecializedILi36ELi2ELi4ENS5_IJNS4_1CILi2EEENSA_ILi1EEESC_EEEEENS5_IJNSA_ILi128EEENSA_ILi64EEESG_EEENS_12float_e4m3_tENS5_IJlSC_lEEESI_SJ_NS4_8TiledMMAINS4_8MMA_AtomIJNS4_10MMA_TraitsINS4_25SM100_MMA_F8F6F4_2x1SM_SSEJSI_SI_fSF_SG_NS4_17integral_constantINS4_4UMMA5MajorELSQ_0EEESR_NSO_INSP_7ScaleInELSS_0EEEST_EEEEEENS4_6LayoutINS5_IJSC_SC_SC_EEENS5_IJNSA_ILi0EEESY_SY_EEEEENS5_IJNS4_10UnderscoreES11_S11_EEEEENS4_18SM100_TMA_2SM_LOADENS4_14ComposedLayoutINS4_7SwizzleILi2ELi4ELi3EEENS4_18smem_ptr_flag_bitsILi8EEENSW_INS5_IJNSA_ILi8EEESG_EEENS5_IJSG_SC_EEEEEEEvNS4_8identityES14_S1E_vS1F_EENS_8epilogue10collective18CollectiveEpilogueINS1H_23Sm100TmaWarpSpecializedILi1ELi1ELi32ELb0ELb0EEEJNS5_IJSG_SG_SG_EEENS5_IJNSW_ISG_SC_EES1N_EEESI_SJ_SI_SJ_NS1H_6fusion15FusionCallbacksIS1L_NS1P_17LinCombPerRowBiasISI_fSI_SI_fLi16ELNS_15FloatRoundStyleE2EEES1M_S1O_JEEENS4_5SM1004TMEM4LOAD26SM100_TMEM_LOAD_32dp32b32xENS4_13SM90_TMA_LOADES1E_NS4_39AutoVectorizingCopyWithAssumedAlignmentILi128EEENS4_14SM90_TMA_STOREES1E_S21_S21_EEEvvEEEEvNT_6ParamsE)
	.align		4
        /*000c*/ 	.word	index@(__assertfail)
	.align		4
        /*0010*/ 	.word	0x00000000
	.align		4
        /*0014*/ 	.word	0xfffffffe
	.align		4
        /*0018*/ 	.word	0x00000000
	.align		4
        /*001c*/ 	.word	0xfffffffd
	.align		4
        /*0020*/ 	.word	0x00000000
	.align		4
        /*0024*/ 	.word	0xfffffffc


//--------------------- .nv.constant4             --------------------------
	.section	.nv.constant4,"a",@progbits
	.align	8
	.align		8
.nv.constant4:
        /*0000*/ 	.dword	__assertfail
	.align		8
        /*0008*/ 	.dword	__unnamed_1
	.align		8
        /*0010*/ 	.dword	__unnamed_2
	.align		8
        /*0018*/ 	.dword	_ZN39_INTERNAL_3cbacc44_4_k_cu_88ef81e6_28654cuda3std3__45__cpo5beginE
	.align		8
        /*0020*/ 	.dword	_ZN39_INTERNAL_3cbacc44_4_k_cu_88ef81e6_28654cuda3std3__45__cpo3endE
	.align		8
        /*0028*/ 	.dword	_ZN39_INTERNAL_3cbacc44_4_k_cu_88ef81e6_28654cuda3std3__45__cpo6cbeginE
	.align		8
        /*0030*/ 	.dword	_ZN39_INTERNAL_3cbacc44_4_k_cu_88ef81e6_28654cuda3std3__45__cpo4cendE
	.align		8
        /*0038*/ 	.dword	_ZN39_INTERNAL_3cbacc44_4_k_cu_88ef81e6_28654cuda3std3__441_GLOBAL__N__3cbacc44_4_k_cu_88ef81e6_28656ignoreE
	.align		8
        /*0040*/ 	.dword	_ZN39_INTERNAL_3cbacc44_4_k_cu_88ef81e6_28654cuda3std3__419piecewise_constructE
	.align		8
        /*0048*/ 	.dword	_ZN39_INTERNAL_3cbacc44_4_k_cu_88ef81e6_28654cuda3std3__48in_placeE
	.align		8
        /*0050*/ 	.dword	_ZN39_INTERNAL_3cbacc44_4_k_cu_88ef81e6_28654cuda3std6ranges3__45__cpo4swapE
	.align		8
        /*0058*/ 	.dword	_ZN39_INTERNAL_3cbacc44_4_k_cu_88ef81e6_28654cuda3std6ranges3__45__cpo9iter_moveE
	.align		8
        /*0060*/ 	.dword	_ZN39_INTERNAL_3cbacc44_4_k_cu_88ef81e6_28654cute7productE
	.align		8
        /*0068*/ 	.dword	_ZN39_INTERNAL_3cbacc44_4_k_cu_88ef81e6_28654cute1_E
	.align		8
        /*0070*/ 	.dword	$str$25
	.align		8
        /*0078*/ 	.dword	$str$26
	.align		8
        /*0080*/ 	.dword	$str$27
	.align		8
        /*0088*/ 	.dword	$str$28


//--------------------- .text._ZN7cutlass13device_kernelINS_4gemm6kernel13GemmUniversalIN4cute5tupleIJiiiiEEENS1_10collective13CollectiveMmaINS1_35MainloopSm100TmaUmmaWarpSpecializedILi36ELi2ELi4ENS5_IJNS4_1CILi2EEENSA_ILi1EEESC_EEEEENS5_IJNSA_ILi128EEENSA_ILi64EEESG_EEENS_12float_e4m3_tENS5_IJlSC_lEEESI_SJ_NS4_8TiledMMAINS4_8MMA_AtomIJNS4_10MMA_TraitsINS4_25SM100_MMA_F8F6F4_2x1SM_SSEJSI_SI_fSF_SG_NS4_17integral_constantINS4_4UMMA5MajorELSQ_0EEESR_NSO_INSP_7ScaleInELSS_0EEEST_EEEEEENS4_6LayoutINS5_IJSC_SC_SC_EEENS5_IJNSA_ILi0EEESY_SY_EEEEENS5_IJNS4_10UnderscoreES11_S11_EEEEENS4_18SM100_TMA_2SM_LOADENS4_14ComposedLayoutINS4_7SwizzleILi2ELi4ELi3EEENS4_18smem_ptr_flag_bitsILi8EEENSW_INS5_IJNSA_ILi8EEESG_EEENS5_IJSG_SC_EEEEEEEvNS4_8identityES14_S1E_vS1F_EENS_8epilogue10collective18CollectiveEpilogueINS1H_23Sm100TmaWarpSpecializedILi1ELi1ELi32ELb0ELb0EEEJNS5_IJSG_SG_SG_EEENS5_IJNSW_ISG_SC_EES1N_EEESI_SJ_SI_SJ_NS1H_6fusion15FusionCallbacksIS1L_NS1P_17LinCombPerRowBiasISI_fSI_SI_fLi16ELNS_15FloatRoundStyleE2EEES1M_S1O_JEEENS4_5SM1004TMEM4LOAD26SM100_TMEM_LOAD_32dp32b32xENS4_13SM90_TMA_LOADES1E_NS4_39AutoVectorizingCopyWithAssumedAlignmentILi128EEENS4_14SM90_TMA_STOREES1E_S21_S21_EEEvvEEEEvNT_6ParamsE --------------------------
	.section	.text._ZN7cutlass13device_kernelINS_4gemm6kernel13GemmUniversalIN4cute5tupleIJiiiiEEENS1_10collective13CollectiveMmaINS1_35MainloopSm100TmaUmmaWarpSpecializedILi36ELi2ELi4ENS5_IJNS4_1CILi2EEENSA_ILi1EEESC_EEEEENS5_IJNSA_ILi128EEENSA_ILi64EEESG_EEENS_12float_e4m3_tENS5_IJlSC_lEEESI_SJ_NS4_8TiledMMAINS4_8MMA_AtomIJNS4_10MMA_TraitsINS4_25SM100_MMA_F8F6F4_2x1SM_SSEJSI_SI_fSF_SG_NS4_17integral_constantINS4_4UMMA5MajorELSQ_0EEESR_NSO_INSP_7ScaleInELSS_0EEEST_EEEEEENS4_6LayoutINS5_IJSC_SC_SC_EEENS5_IJNSA_ILi0EEESY_SY_EEEEENS5_IJNS4_10UnderscoreES11_S11_EEEEENS4_18SM100_TMA_2SM_LOADENS4_14ComposedLayoutINS4_7SwizzleILi2ELi4ELi3EEENS4_18smem_ptr_flag_bitsILi8EEENSW_INS5_IJNSA_ILi8EEESG_EEENS5_IJSG_SC_EEEEEEEvNS4_8identityES14_S1E_vS1F_EENS_8epilogue10collective18CollectiveEpilogueINS1H_23Sm100TmaWarpSpecializedILi1ELi1ELi32ELb0ELb0EEEJNS5_IJSG_SG_SG_EEENS5_IJNSW_ISG_SC_EES1N_EEESI_SJ_SI_SJ_NS1H_6fusion15FusionCallbacksIS1L_NS1P_17LinCombPerRowBiasISI_fSI_SI_fLi16ELNS_15FloatRoundStyleE2EEES1M_S1O_JEEENS4_5SM1004TMEM4LOAD26SM100_TMEM_LOAD_32dp32b32xENS4_13SM90_TMA_LOADES1E_NS4_39AutoVectorizingCopyWithAssumedAlignmentILi128EEENS4_14SM90_TMA_STOREES1E_S21_S21_EEEvvEEEEvNT_6ParamsE,"ax",@progbits
	.align	128
.text._ZN7cutlass13device_kernelINS_4gemm6kernel13GemmUniversalIN4cute5tupleIJiiiiEEENS1_10collective13CollectiveMmaINS1_35MainloopSm100TmaUmmaWarpSpecializedILi36ELi2ELi4ENS5_IJNS4_1CILi2EEENSA_ILi1EEESC_EEEEENS5_IJNSA_ILi128EEENSA_ILi64EEESG_EEENS_12float_e4m3_tENS5_IJlSC_lEEESI_SJ_NS4_8TiledMMAINS4_8MMA_AtomIJNS4_10MMA_TraitsINS4_25SM100_MMA_F8F6F4_2x1SM_SSEJSI_SI_fSF_SG_NS4_17integral_constantINS4_4UMMA5MajorELSQ_0EEESR_NSO_INSP_7ScaleInELSS_0EEEST_EEEEEENS4_6LayoutINS5_IJSC_SC_SC_EEENS5_IJNSA_ILi0EEESY_SY_EEEEENS5_IJNS4_10UnderscoreES11_S11_EEEEENS4_18SM100_TMA_2SM_LOADENS4_14ComposedLayoutINS4_7SwizzleILi2ELi4ELi3EEENS4_18smem_ptr_flag_bitsILi8EEENSW_INS5_IJNSA_ILi8EEESG_EEENS5_IJSG_SC_EEEEEEEvNS4_8identityES14_S1E_vS1F_EENS_8epilogue10collective18CollectiveEpilogueINS1H_23Sm100TmaWarpSpecializedILi1ELi1ELi32ELb0ELb0EEEJNS5_IJSG_SG_SG_EEENS5_IJNSW_ISG_SC_EES1N_EEESI_SJ_SI_SJ_NS1H_6fusion15FusionCallbacksIS1L_NS1P_17LinCombPerRowBiasISI_fSI_SI_fLi16ELNS_15FloatRoundStyleE2EEES1M_S1O_JEEENS4_5SM1004TMEM4LOAD26SM100_TMEM_LOAD_32dp32b32xENS4_13SM90_TMA_LOADES1E_NS4_39AutoVectorizingCopyWithAssumedAlignmentILi128EEENS4_14SM90_TMA_STOREES1E_S21_S21_EEEvvEEEEvNT_6ParamsE:
        .type           _ZN7cutlass13device_kernelINS_4gemm6kernel13GemmUniversalIN4cute5tupleIJiiiiEEENS1_10collective13CollectiveMmaINS1_35MainloopSm100TmaUmmaWarpSpecializedILi36ELi2ELi4ENS5_IJNS4_1CILi2EEENSA_ILi1EEESC_EEEEENS5_IJNSA_ILi128EEENSA_ILi64EEESG_EEENS_12float_e4m3_tENS5_IJlSC_lEEESI_SJ_NS4_8TiledMMAINS4_8MMA_AtomIJNS4_10MMA_TraitsINS4_25SM100_MMA_F8F6F4_2x1SM_SSEJSI_SI_fSF_SG_NS4_17integral_constantINS4_4UMMA5MajorELSQ_0EEESR_NSO_INSP_7ScaleInELSS_0EEEST_EEEEEENS4_6LayoutINS5_IJSC_SC_SC_EEENS5_IJNSA_ILi0EEESY_SY_EEEEENS5_IJNS4_10UnderscoreES11_S11_EEEEENS4_18SM100_TMA_2SM_LOADENS4_14ComposedLayoutINS4_7SwizzleILi2ELi4ELi3EEENS4_18smem_ptr_flag_bitsILi8EEENSW_INS5_IJNSA_ILi8EEESG_EEENS5_IJSG_SC_EEEEEEEvNS4_8identityES14_S1E_vS1F_EENS_8epilogue10collective18CollectiveEpilogueINS1H_23Sm100TmaWarpSpecializedILi1ELi1ELi32ELb0ELb0EEEJNS5_IJSG_SG_SG_EEENS5_IJNSW_ISG_SC_EES1N_EEESI_SJ_SI_SJ_NS1H_6fusion15FusionCallbacksIS1L_NS1P_17LinCombPerRowBiasISI_fSI_SI_fLi16ELNS_15FloatRoundStyleE2EEES1M_S1O_JEEENS4_5SM1004TMEM4LOAD26SM100_TMEM_LOAD_32dp32b32xENS4_13SM90_TMA_LOADES1E_NS4_39AutoVectorizingCopyWithAssumedAlignmentILi128EEENS4_14SM90_TMA_STOREES1E_S21_S21_EEEvvEEEEvNT_6ParamsE,@function
        .size           _ZN7cutlass13device_kernelINS_4gemm6kernel13GemmUniversalIN4cute5tupleIJiiiiEEENS1_10collective13CollectiveMmaINS1_35MainloopSm100TmaUmmaWarpSpecializedILi36ELi2ELi4ENS5_IJNS4_1CILi2EEENSA_ILi1EEESC_EEEEENS5_IJNSA_ILi128EEENSA_ILi64EEESG_EEENS_12float_e4m3_tENS5_IJlSC_lEEESI_SJ_NS4_8TiledMMAINS4_8MMA_AtomIJNS4_10MMA_TraitsINS4_25SM100_MMA_F8F6F4_2x1SM_SSEJSI_SI_fSF_SG_NS4_17integral_constantINS4_4UMMA5MajorELSQ_0EEESR_NSO_INSP_7ScaleInELSS_0EEEST_EEEEEENS4_6LayoutINS5_IJSC_SC_SC_EEENS5_IJNSA_ILi0EEESY_SY_EEEEENS5_IJNS4_10UnderscoreES11_S11_EEEEENS4_18SM100_TMA_2SM_LOADENS4_14ComposedLayoutINS4_7SwizzleILi2ELi4ELi3EEENS4_18smem_ptr_flag_bitsILi8EEENSW_INS5_IJNSA_ILi8EEESG_EEENS5_IJSG_SC_EEEEEEEvNS4_8identityES14_S1E_vS1F_EENS_8epilogue10collective18CollectiveEpilogueINS1H_23Sm100TmaWarpSpecializedILi1ELi1ELi32ELb0ELb0EEEJNS5_IJSG_SG_SG_EEENS5_IJNSW_ISG_SC_EES1N_EEESI_SJ_SI_SJ_NS1H_6fusion15FusionCallbacksIS1L_NS1P_17LinCombPerRowBiasISI_fSI_SI_fLi16ELNS_15FloatRoundStyleE2EEES1M_S1O_JEEENS4_5SM1004TMEM4LOAD26SM100_TMEM_LOAD_32dp32b32xENS4_13SM90_TMA_LOADES1E_NS4_39AutoVectorizingCopyWithAssumedAlignmentILi128EEENS4_14SM90_TMA_STOREES1E_S21_S21_EEEvvEEEEvNT_6ParamsE,(.L_x_247 - _ZN7cutlass13device_kernelINS_4gemm6kernel13GemmUniversalIN4cute5tupleIJiiiiEEENS1_10collective13CollectiveMmaINS1_35MainloopSm100TmaUmmaWarpSpecializedILi36ELi2ELi4ENS5_IJNS4_1CILi2EEENSA_ILi1EEESC_EEEEENS5_IJNSA_ILi128EEENSA_ILi64EEESG_EEENS_12float_e4m3_tENS5_IJlSC_lEEESI_SJ_NS4_8TiledMMAINS4_8MMA_AtomIJNS4_10MMA_TraitsINS4_25SM100_MMA_F8F6F4_2x1SM_SSEJSI_SI_fSF_SG_NS4_17integral_constantINS4_4UMMA5MajorELSQ_0EEESR_NSO_INSP_7ScaleInELSS_0EEEST_EEEEEENS4_6LayoutINS5_IJSC_SC_SC_EEENS5_IJNSA_ILi0EEESY_SY_EEEEENS5_IJNS4_10UnderscoreES11_S11_EEEEENS4_18SM100_TMA_2SM_LOADENS4_14ComposedLayoutINS4_7SwizzleILi2ELi4ELi3EEENS4_18smem_ptr_flag_bitsILi8EEENSW_INS5_IJNSA_ILi8EEESG_EEENS5_IJSG_SC_EEEEEEEvNS4_8identityES14_S1E_vS1F_EENS_8epilogue10collective18CollectiveEpilogueINS1H_23Sm100TmaWarpSpecializedILi1ELi1ELi32ELb0ELb0EEEJNS5_IJSG_SG_SG_EEENS5_IJNSW_ISG_SC_EES1N_EEESI_SJ_SI_SJ_NS1H_6fusion15FusionCallbacksIS1L_NS1P_17LinCombPerRowBiasISI_fSI_SI_fLi16ELNS_15FloatRoundStyleE2EEES1M_S1O_JEEENS4_5SM1004TMEM4LOAD26SM100_TMEM_LOAD_32dp32b32xENS4_13SM90_TMA_LOADES1E_NS4_39AutoVectorizingCopyWithAssumedAlignmentILi128EEENS4_14SM90_TMA_STOREES1E_S21_S21_EEEvvEEEEvNT_6ParamsE)
        .other          _ZN7cutlass13device_kernelINS_4gemm6kernel13GemmUniversalIN4cute5tupleIJiiiiEEENS1_10collective13CollectiveMmaINS1_35MainloopSm100TmaUmmaWarpSpecializedILi36ELi2ELi4ENS5_IJNS4_1CILi2EEENSA_ILi1EEESC_EEEEENS5_IJNSA_ILi128EEENSA_ILi64EEESG_EEENS_12float_e4m3_tENS5_IJlSC_lEEESI_SJ_NS4_8TiledMMAINS4_8MMA_AtomIJNS4_10MMA_TraitsINS4_25SM100_MMA_F8F6F4_2x1SM_SSEJSI_SI_fSF_SG_NS4_17integral_constantINS4_4UMMA5MajorELSQ_0EEESR_NSO_INSP_7ScaleInELSS_0EEEST_EEEEEENS4_6LayoutINS5_IJSC_SC_SC_EEENS5_IJNSA_ILi0EEESY_SY_EEEEENS5_IJNS4_10UnderscoreES11_S11_EEEEENS4_18SM100_TMA_2SM_LOADENS4_14ComposedLayoutINS4_7SwizzleILi2ELi4ELi3EEENS4_18smem_ptr_flag_bitsILi8EEENSW_INS5_IJNSA_ILi8EEESG_EEENS5_IJSG_SC_EEEEEEEvNS4_8identityES14_S1E_vS1F_EENS_8epilogue10collective18CollectiveEpilogueINS1H_23Sm100TmaWarpSpecializedILi1ELi1ELi32ELb0ELb0EEEJNS5_IJSG_SG_SG_EEENS5_IJNSW_ISG_SC_EES1N_EEESI_SJ_SI_SJ_NS1H_6fusion15FusionCallbacksIS1L_NS1P_17LinCombPerRowBiasISI_fSI_SI_fLi16ELNS_15FloatRoundStyleE2EEES1M_S1O_JEEENS4_5SM1004TMEM4LOAD26SM100_TMEM_LOAD_32dp32b32xENS4_13SM90_TMA_LOADES1E_NS4_39AutoVectorizingCopyWithAssumedAlignmentILi128EEENS4_14SM90_TMA_STOREES1E_S21_S21_EEEvvEEEEvNT_6ParamsE,@"STO_CUDA_ENTRY STV_DEFAULT"
_ZN7cutlass13device_kernelINS_4gemm6kernel13GemmUniversalIN4cute5tupleIJiiiiEEENS1_10collective13CollectiveMmaINS1_35MainloopSm100TmaUmmaWarpSpecializedILi36ELi2ELi4ENS5_IJNS4_1CILi2EEENSA_ILi1EEESC_EEEEENS5_IJNSA_ILi128EEENSA_ILi64EEESG_EEENS_12float_e4m3_tENS5_IJlSC_lEEESI_SJ_NS4_8TiledMMAINS4_8MMA_AtomIJNS4_10MMA_TraitsINS4_25SM100_MMA_F8F6F4_2x1SM_SSEJSI_SI_fSF_SG_NS4_17integral_constantINS4_4UMMA5MajorELSQ_0EEESR_NSO_INSP_7ScaleInELSS_0EEEST_EEEEEENS4_6LayoutINS5_IJSC_SC_SC_EEENS5_IJNSA_ILi0EEESY_SY_EEEEENS5_IJNS4_10UnderscoreES11_S11_EEEEENS4_18SM100_TMA_2SM_LOADENS4_14ComposedLayoutINS4_7SwizzleILi2ELi4ELi3EEENS4_18smem_ptr_flag_bitsILi8EEENSW_INS5_IJNSA_ILi8EEESG_EEENS5_IJSG_SC_EEEEEEEvNS4_8identityES14_S1E_vS1F_EENS_8epilogue10collective18CollectiveEpilogueINS1H_23Sm100TmaWarpSpecializedILi1ELi1ELi32ELb0ELb0EEEJNS5_IJSG_SG_SG_EEENS5_IJNSW_ISG_SC_EES1N_EEESI_SJ_SI_SJ_NS1H_6fusion15FusionCallbacksIS1L_NS1P_17LinCombPerRowBiasISI_fSI_SI_fLi16ELNS_15FloatRoundStyleE2EEES1M_S1O_JEEENS4_5SM1004TMEM4LOAD26SM100_TMEM_LOAD_32dp32b32xENS4_13SM90_TMA_LOADES1E_NS4_39AutoVectorizingCopyWithAssumedAlignmentILi128EEENS4_14SM90_TMA_STOREES1E_S21_S21_EEEvvEEEEvNT_6ParamsE:
[----:B------:R-:W1:Y:S01]  /*0000*/  LDC R1, c[0x0][0x37c] ;  /* 0x0000df00ff017b82 */ /* 0x000e620000000800 */
[----:B------:R-:W2:Y:S01]  /*0010*/  S2R R96, SR_TID.X ;  /* 0x0000000000607919 */ /* 0x000ea20000002100 */
[----:B------:R-:W3:Y:S06]  /*0020*/  LDCU.64 UR6, c[0x0][0x890] ;  /* 0x00011200ff0677ac */ /* 0x000eec0008000a00 */
[----:B------:R-:W4:Y:S01]  /*0030*/  S2UR UR37, SR_CgaCtaId ;  /* 0x00000000002579c3 */ /* 0x000f220000008800 */
[----:B------:R-:W-:Y:S02]  /*0040*/  PRMT R92, RZ, 0x7610, R92 ;  /* 0x00007610ff5c7816 */ /* 0x000fe4000000005c */
[----:B------:R-:W-:Y:S01]  /*0050*/  ELECT P1, URZ, PT ;  /* 0x0000000000ff782f */ /* 0x000fe20003820000 */
[----:B------:R-:W1:Y:S01]  /*0060*/  LDCU.64 UR46, c[0x0][0x358] ;  /* 0x00006b00ff2e77ac */ /* 0x000e620008000a00 */
[----:B---3--:R-:W-:-:S04]  /*0070*/  UISETP.NE.U32.AND UP0, UPT, UR6, URZ, UPT ;  /* 0x000000ff0600728c */ /* 0x008fc8000bf05070 */
[----:B------:R-:W-:Y:S02]  /*0080*/  UISETP.NE.AND.EX UP0, UPT, UR7, URZ, UPT, UP0 ;  /* 0x000000ff0700728c */ /* 0x000fe4000bf05300 */
[----:B----4-:R-:W-:Y:S02]  /*0090*/  ULOP3.LUT UR5, UR37, 0x1, URZ, 0xc0, !UPT ;  /* 0x0000000125057892 */ /* 0x010fe4000f8ec0ff */
[----:B------:R-:W-:Y:S01]  /*00a0*/  ULOP3.LUT UR4, UR37, 0x1, URZ, 0x3c, !UPT ;  /* 0x0000000125047892 */ /* 0x000fe2000f8e3cff */
[----:B--2---:R-:W-:-:S05]  /*00b0*/  SHF.R.U32.HI R100, RZ, 0x5, R96 ;  /* 0x00000005ff647819 */ /* 0x004fca0000011660 */
[----:B------:R-:W2:Y:S02]  /*00c0*/  SHFL.IDX PT, R0, R100, RZ, 0x1f ;  /* 0x00001fff64007589 */ /* 0x000ea400000e0000 */
[----:B--2---:R-:W-:Y:S01]  /*00d0*/  R2UR UR10, R0 ;  /* 0x00000000000a72ca */ /* 0x004fe200000e0000 */
[----:B-1----:R-:W-:-:S14]  /*00e0*/  BRA.U UP0, `(.L_x_0) ;  /* 0x00000001002c7547 */ /* 0x002fdc000b800000 */
[----:B------:R-:W1:Y:S02]  /*00f0*/  LDCU.64 UR8, c[0x0][0x888] ;  /* 0x00011100ff0877ac */ /* 0x000e640008000a00 */
[----:B-1----:R-:W-:-:S04]  /*0100*/  UISETP.NE.U32.AND UP0, UPT, UR8, URZ, UPT ;  /* 0x000000ff0800728c */ /* 0x002fc8000bf05070 */
[----:B------:R-:W-:-:S09]  /*0110*/  UISETP.NE.AND.EX UP0, UPT, UR9, URZ, UPT, UP0 ;  /* 0x000000ff0900728c */ /* 0x000fd2000bf05300 */
[----:B------:R-:W-:Y:S05]  /*0120*/  BRA.U !UP0, `(.L_x_1) ;  /* 0x0000000108107547 */ /* 0x000fea000b800000 */
[----:B------:R-:W1:Y:S02]  /*0130*/  LDC.64 R46, c[0x0][0x888] ;  /* 0x00022200ff2e7b82 */ /* 0x000e640000000a00 */
[----:B-1----:R1:W5:Y:S01]  /*0140*/  LDG.E R46, desc[UR46][R46.64] ;  /* 0x0000002e2e2e7981 */ /* 0x002362000c1e1900 */
[----:B------:R-:W-:Y:S01]  /*0150*/  HFMA2 R92, -RZ, RZ, 0, 5.9604644775390625e-08 ;  /* 0x00000001ff5c7431 */ /* 0x000fe200000001ff */
[----:B------:R-:W-:Y:S05]  /*0160*/  BRA `(.L_x_0) ;  /* 0x00000000000c7947 */ /* 0x000fea0003800000 */
.L_x_1:
[----:B------:R-:W1:Y:S01]  /*0170*/  LDCU UR8, c[0x0][0x880] ;  /* 0x00011000ff0877ac */ /* 0x000e620008000800 */
[----:B------:R-:W-:Y:S01]  /*0180*/  HFMA2 R92, -RZ, RZ, 0, 5.9604644775390625e-08 ;  /* 0x00000001ff5c7431 */ /* 0x000fe200000001ff */
[----:B-1----:R-:W-:-:S07]  /*0190*/  MOV R46, UR8 ;  /* 0x00000008002e7c02 */ /* 0x002fce0008000f00 */
.L_x_0:
[----:B------:R-:W2:Y:S02]  /*01a0*/  LDCU.64 UR8, c[0x0][0x8b0] ;  /* 0x00011600ff0877ac */ /* 0x000ea40008000a00 */
[----:B--2---:R-:W-:-:S04]  /*01b0*/  UISETP.NE.U32.AND UP0, UPT, UR8, URZ, UPT ;  /* 0x000000ff0800728c */ /* 0x004fc8000bf05070 */
[----:B------:R-:W-:-:S09]  /*01c0*/  UISETP.NE.AND.EX UP0, UPT, UR9, URZ, UPT, UP0 ;  /* 0x000000ff0900728c */ /* 0x000fd2000bf05300 */
[----:B------:R-:W-:Y:S05]  /*01d0*/  BRA.U UP0, `(.L_x_2) ;  /* 0x0000000100247547 */ /* 0x000fea000b800000 */
[----:B------:R-:W2:Y:S02]  /*01e0*/  LDCU.64 UR8, c[0x0][0x8a8] ;  /* 0x00011500ff0877ac */ /* 0x000ea40008000a00 */
[----:B--2---:R-:W-:-:S04]  /*01f0*/  UISETP.NE.U32.AND UP0, UPT, UR8, URZ, UPT ;  /* 0x000000ff0800728c */ /* 0x004fc8000bf05070 */
[----:B------:R-:W-:-:S09]  /*0200*/  UISETP.NE.AND.EX UP0, UPT, UR9, URZ, UPT, UP0 ;  /* 0x000000ff0900728c */ /* 0x000fd2000bf05300 */
[----:B------:R-:W-:Y:S05]  /*0210*/  BRA.U !UP0, `(.L_x_3) ;  /* 0x00000001080c7547 */ /* 0x000fea000b800000 */
[----:B------:R-:W2:Y:S02]  /*0220*/  LDC.64 R2, c[0x0][0x8a8] ;  /* 0x00022a00ff027b82 */ /* 0x000ea40000000a00 */
[----:B--2---:R2:W5:Y:S01]  /*0230*/  LDG.E R45, desc[UR46][R2.64] ;  /* 0x0000002e022d7981 */ /* 0x004562000c1e1900 */
[----:B------:R-:W-:Y:S05]  /*0240*/  BRA `(.L_x_2) ;  /* 0x0000000000087947 */ /* 0x000fea0003800000 */
.L_x_3:
[----:B------:R-:W2:Y:S02]  /*0250*/  LDCU UR8, c[0x0][0x8a0] ;  /* 0x00011400ff0877ac */ /* 0x000ea40008000800 */
[----:B--2---:R-:W-:Y:S02]  /*0260*/  MOV R45, UR8 ;  /* 0x00000008002d7c02 */ /* 0x004fe40008000f00 */
.L_x_2:
[----:B------:R-:W-:Y:S01]  /*0270*/  IMAD.U32 R0, RZ, RZ, UR10 ;  /* 0x0000000aff007e24 */ /* 0x000fe2000f8e00ff */
[----:B------:R-:W-:Y:S04]  /*0280*/  BSSY.RECONVERGENT B0, `(.L_x_4) ;  /* 0x000000c000007945 */ /* 0x000fe80003800200 */
[C---:B------:R-:W-:Y:S02]  /*0290*/  ISETP.NE.OR P2, PT, R0.reuse, 0x1, !P1 ;  /* 0x000000010000780c */ /* 0x040fe40004f45670 */
[----:B------:R-:W-:-:S11]  /*02a0*/  ISETP.NE.OR P0, PT, R0, 0x3, !P1 ;  /* 0x000000030000780c */ /* 0x000fd60004f05670 */
[----:B------:R-:W-:Y:S05]  /*02b0*/  @P2 BRA `(.L_x_5) ;  /* 0x0000000000202947 */ /* 0x000fea0003800000 */
[----:B------:R-:W3:Y:S02]  /*02c0*/  LDCU.64 UR8, c[0x0][0x348] ;  /* 0x00006900ff0877ac */ /* 0x000ee40008000a00 */
[----:B---3--:R-:W-:Y:S02]  /*02d0*/  UIADD3 UR12, UP1, UPT, UR8, 0x80, URZ ;  /* 0x00000080080c7890 */ /* 0x008fe4000ff3e0ff */
[----:B------:R-:W-:Y:S02]  /*02e0*/  UIADD3 UR8, UP0, UPT, UR8, 0x180, URZ ;  /* 0x0000018008087890 */ /* 0x000fe4000ff1e0ff */
[----:B------:R-:W-:Y:S02]  /*02f0*/  UIADD3.X UR13, UPT, UPT, URZ, UR9, URZ, UP1, !UPT ;  /* 0x00000009ff0d7290 */ /* 0x000fe40008ffe4ff */
[----:B------:R-:W-:-:S07]  /*0300*/  UIADD3.X UR9, UPT, UPT, URZ, UR9, URZ, UP0, !UPT ;  /* 0x00000009ff097290 */ /* 0x000fce00087fe4ff */
[----:B------:R3:W-:Y:S02]  /*0310*/  UTMACCTL.PF [UR12] ;  /* 0x000000000c0079b9 */ /* 0x0007e40008040000 */
[----:B------:R3:W-:Y:S02]  /*0320*/  UTMACCTL.PF [UR8] ;  /* 0x00000000080079b9 */ /* 0x0007e40008040000 */
[----:B---3--:R-:W-:Y:S01]  /*0330*/  NOP ;  /* 0x0000000000007918 */ /* 0x008fe20000000000 */
.L_x_5:
[----:B------:R-:W-:Y:S05]  /*0340*/  BSYNC.RECONVERGENT B0 ;  /* 0x0000000000007941 */ /* 0x000fea0003800200 */
.L_x_4:
[----:B------:R-:W-:Y:S04]  /*0350*/  BSSY.RECONVERGENT B0, `(.L_x_6) ;  /* 0x000000a000007945 */ /* 0x000fe80003800200 */
        /* <DEDUP_REMOVED lines=9> */
.L_x_7:
[----:B------:R-:W-:Y:S05]  /*03f0*/  BSYNC.RECONVERGENT B0 ;  /* 0x0000000000007941 */ /* 0x000fea0003800200 */
.L_x_6:
[----:B------:R-:W3:Y:S01]  /*0400*/  LDCU.64 UR8, c[0x0][0x888] ;  /* 0x00011100ff0877ac */ /* 0x000ee20008000a00 */
[----:B------:R-:W-:Y:S02]  /*0410*/  UISETP.EQ.U32.AND UP1, UPT, UR6, URZ, UPT ;  /* 0x000000ff0600728c */ /* 0x000fe4000bf22070 */
[----:B------:R-:W-:Y:S02]  /*0420*/  UPLOP3.LUT UP5, UPT, UPT, UPT, UPT, 0x80, 0x8 ;  /* 0x000000000008789c */ /* 0x000fe40003faf070 */
[----:B---3--:R-:W-:-:S04]  /*0430*/  UISETP.NE.U32.AND UP0, UPT, UR8, URZ, UPT ;  /* 0x000000ff0800728c */ /* 0x008fc8000bf05070 */
[----:B------:R-:W-:-:S04]  /*0440*/  UISETP.NE.AND.EX UP0, UPT, UR9, URZ, UPT, UP0 ;  /* 0x000000ff0900728c */ /* 0x000fc8000bf05300 */
[----:B------:R-:W-:-:S04]  /*0450*/  UISETP.EQ.OR.EX UP2, UPT, UR7, URZ, !UP0, UP1 ;  /* 0x000000ff0700728c */ /* 0x000fc8000c742710 */
[----:B------:R-:W-:-:S05]  /*0460*/  UP2UR UR52, UPR, URZ, 0x4 ;  /* 0x00000004ff347883 */ /* 0x000fca0008000000 */
[----:B------:R-:W-:Y:S07]  /*0470*/  BRA.U !UP2, `(.L_x_8) ;  /* 0x000000010a207547 */ /* 0x000fee000b800000 */
[----:B------:R-:W-:Y:S01]  /*0480*/  UISETP.NE.U32.AND UP2, UPT, UR6, URZ, UPT ;  /* 0x000000ff0600728c */ /* 0x000fe2000bf45070 */
[----:B-----5:R-:W-:Y:S01]  /*0490*/  FSETP.NEU.AND P0, PT, R46, RZ, PT ;  /* 0x000000ff2e00720b */ /* 0x020fe20003f0d000 */
[----:B------:R-:W-:Y:S02]  /*04a0*/  USEL UR6, URZ, 0xffffffff, UP0 ;  /* 0xffffffffff067887 */ /* 0x000fe40008000000 */
[----:B------:R-:W-:-:S10]  /*04b0*/  UISETP.NE.AND.EX UP2, UPT, UR7, URZ, UPT, UP2 ;  /* 0x000000ff0700728c */ /* 0x000fd4000bf45320 */
[----:B------:R-:W-:Y:S01]  /*04c0*/  VOTEU.ANY UP1, P0 ;  /* 0x0000000000ff7886 */ /* 0x000fe20000020100 */
[----:B------:R-:W-:-:S04]  /*04d0*/  @!UP2 USEL UR6, URZ, 0xffffffff, UP1 ;  /* 0xffffffffff06a887 */ /* 0x000fc80008800000 */
[----:B------:R-:W-:-:S04]  /*04e0*/  ULOP3.LUT UR6, UR6, 0x1, URZ, 0xc0, !UPT ;  /* 0x0000000106067892 */ /* 0x000fc8000f8ec0ff */
[----:B------:R-:W-:-:S11]  /*04f0*/  UISETP.NE.U32.AND UP5, UPT, UR6, 0x1, UPT ;  /* 0x000000010600788c */ /* 0x000fd6000bfa5070 */
.L_x_8:
[----:B------:R-:W3:Y:S01]  /*0500*/  SHFL.IDX PT, R0, R100, RZ, 0x1f ;  /* 0x00001fff64007589 */ /* 0x000ee200000e0000 */
[----:B------:R-:W-:-:S04]  /*0510*/  UISETP.NE.AND UP1, UPT, UR10, 0x2, UPT ;  /* 0x000000020a00788c */ /* 0x000fc8000bf25270 */
[----:B------:R-:W-:Y:S02]  /*0520*/  UISETP.EQ.AND UP2, UPT, UR5, URZ, !UP1 ;  /* 0x000000ff0500728c */ /* 0x000fe4000cf42270 */
[----:B------:R-:W-:-:S04]  /*0530*/  USEL UR7, URZ, 0x1, UP1 ;  /* 0x00000001ff077887 */ /* 0x000fc80008800000 */
[----:B------:R-:W-:Y:S02]  /*0540*/  PLOP3.LUT P5, PT, P1, PT, UP2, 0x80, 0x8 ;  /* 0x000000000008781c */ /* 0x000fe40000faf028 */
[----:B---3--:R-:W-:-:S13]  /*0550*/  ISETP.NE.AND P0, PT, R0, RZ, PT ;  /* 0x000000ff0000720c */ /* 0x008fda0003f05270 */
[----:B------:R-:W-:Y:S05]  /*0560*/  @P0 BRA `(.L_x_9) ;  /* 0x0000000400500947 */ /* 0x000fea0003800000 */
[----:B------:R-:W-:Y:S01]  /*0570*/  ELECT P0, URZ, PT ;  /* 0x0000000000ff782f */ /* 0x000fe20003800000 */
[----:B------:R-:W-:-:S12]  /*0580*/  BSSY.RECONVERGENT B0, `(.L_x_9) ;  /* 0x0000052000007945 */ /* 0x000fd80003800200 */
[----:B------:R-:W-:Y:S05]  /*0590*/  @!P0 BRA `(.L_x_10) ;  /* 0x0000000400408947 */ /* 0x000fea0003800000 */
[----:B------:R-:W-:Y:S01]  /*05a0*/  UMOV UR8, 0x400 ;  /* 0x0000040000087882 */ /* 0x000fe20000000000 */
[----:B------:R-:W-:Y:S01]  /*05b0*/  UMOV UR6, 0x1 ;  /* 0x0000000100067882 */ /* 0x000fe20000000000 */
[----:B------:R-:W-:Y:S02]  /*05c0*/  ULEA UR8, UR37, UR8, 0x18 ;  /* 0x0000000825087291 */ /* 0x000fe4000f8ec0ff */
[----:B------:R-:W-:-:S04]  /*05d0*/  UIADD3 UR12, UPT, UPT, -UR6, 0x100000, URZ ;  /* 0x00100000060c7890 */ /* 0x000fc8000fffe1ff */
[----:B------:R-:W-:Y:S02]  /*05e0*/  USHF.L.U32 UR13, UR12, 0xb, URZ ;  /* 0x0000000b0c0d7899 */ /* 0x000fe400080006ff */
[----:B------:R-:W-:Y:S01]  /*05f0*/  USHF.L.U32 UR12, UR12, 0x1, URZ ;  /* 0x000000010c0c7899 */ /* 0x000fe200080006ff */
[----:B------:R-:W3:Y:S11]  /*0600*/  FENCE.VIEW.ASYNC.S ;  /* 0x00000000000073c6 */ /* 0x000ef60000000000 */
[----:B---3--:R3:W4:Y:S01]  /*0610*/  SYNCS.EXCH.64 URZ, [UR8], UR12 ;  /* 0x0000000c08ff75b2 */ /* 0x0087220008000100 */
[----:B------:R3:W1:Y:S01]  /*0620*/  SYNCS.EXCH.64 URZ, [UR8+0x120], UR12 ;  /* 0x0001200c08ff75b2 */ /* 0x0006620008000100 */
        /* <DEDUP_REMOVED lines=69> */
[----:B------:R3:W1:Y:S02]  /*0a80*/  SYNCS.EXCH.64 URZ, [UR8+0x238], UR12 ;  /* 0x0002380c08ff75b2 */ /* 0x0006640008000100 */
[----:B---34-:R-:W-:Y:S01]  /*0a90*/  NOP ;  /* 0x0000000000007918 */ /* 0x018fe20000000000 */
.L_x_10:
[----:B------:R-:W-:Y:S05]  /*0aa0*/  BSYNC.RECONVERGENT B0 ;  /* 0x0000000000007941 */ /* 0x000fea0003800200 */
.L_x_9:
[----:B------:R-:W3:Y:S01]  /*0ab0*/  SHFL.IDX PT, R0, R100, RZ, 0x1f ;  /* 0x00001fff64007589 */ /* 0x000ee200000e0000 */
[----:B------:R-:W-:Y:S01]  /*0ac0*/  NOP ;  /* 0x0000000000007918 */ /* 0x000fe20000000000 */
[----:B---3--:R-:W-:-:S13]  /*0ad0*/  ISETP.NE.AND P0, PT, R0, 0x1, PT ;  /* 0x000000010000780c */ /* 0x008fda0003f05270 */
[----:B------:R-:W-:Y:S05]  /*0ae0*/  @P0 BRA `(.L_x_11) ;  /* 0x00000000003c0947 */ /* 0x000fea0003800000 */
[----:B------:R-:W-:Y:S01]  /*0af0*/  UMOV UR9, 0x400 ;  /* 0x0000040000097882 */ /* 0x000fe20000000000 */
[----:B------:R-:W-:Y:S01]  /*0b00*/  UMOV UR8, 0x20 ;  /* 0x0000002000087882 */ /* 0x000fe20000000000 */
[----:B------:R-:W-:Y:S01]  /*0b10*/  UMOV UR6, 0x80 ;  /* 0x0000008000067882 */ /* 0x000fe20000000000 */
[----:B------:R-:W-:Y:S02]  /*0b20*/  ULEA UR9, UR37, UR9, 0x18 ;  /* 0x0000000925097291 */ /* 0x000fe4000f8ec0ff */
[----:B------:R-:W-:-:S04]  /*0b30*/  UIADD3 UR12, UPT, UPT, -UR8, 0x100000, URZ ;  /* 0x00100000080c7890 */ /* 0x000fc8000fffe1ff */
[----:B------:R-:W-:Y:S02]  /*0b40*/  USHF.L.U32 UR13, UR12, 0xb, URZ ;  /* 0x0000000b0c0d7899 */ /* 0x000fe400080006ff */
[----:B------:R-:W-:Y:S02]  /*0b50*/  USHF.L.U32 UR12, UR12, 0x1, URZ ;  /* 0x000000010c0c7899 */ /* 0x000fe400080006ff */
[----:B------:R-:W-:-:S04]  /*0b60*/  UIADD3 UR14, UPT, UPT, -UR6, 0x100000, URZ ;  /* 0x00100000060e7890 */ /* 0x000fc8000fffe1ff */
[----:B------:R-:W-:Y:S02]  /*0b70*/  USHF.L.U32 UR15, UR14, 0xb, URZ ;  /* 0x0000000b0e0f7899 */ /* 0x000fe400080006ff */
[----:B------:R-:W-:Y:S01]  /*0b80*/  USHF.L.U32 UR14, UR14, 0x1, URZ ;  /* 0x000000010e0e7899 */ /* 0x000fe200080006ff */
[----:B------:R-:W-:Y:S01]  /*0b90*/  ELECT P0, URZ, PT ;  /* 0x0000000000ff782f */ /* 0x000fe20003800000 */
[----:B------:R-:W3:Y:S02]  /*0ba0*/  FENCE.VIEW.ASYNC.S ;  /* 0x00000000000073c6 */ /* 0x000ee40000000000 */
[----:B---3--:R3:W4:Y:S08]  /*0bb0*/  SYNCS.EXCH.64 URZ, [UR9+0x240], UR12 ;  /* 0x0002400c09ff75b2 */ /* 0x0087300008000100 */
[----:B------:R3:W1:Y:S01]  /*0bc0*/  SYNCS.EXCH.64 URZ, [UR9+0x248], UR14 ;  /* 0x0002480e09ff75b2 */ /* 0x0006620008000100 */
[----:B------:R-:W-:Y:S01]  /*0bd0*/  NOP ;  /* 0x0000000000007918 */ /* 0x000fe20000000000 */
.L_x_11:
[----:B------:R-:W2:Y:S01]  /*0be0*/  SHFL.IDX PT, R0, R100, RZ, 0x1f ;  /* 0x00001fff64007589 */ /* 0x000ea200000e0000 */
[----:B------:R-:W-:Y:S01]  /*0bf0*/  NOP ;  /* 0x0000000000007918 */ /* 0x000fe20000000000 */
[----:B--2---:R-:W-:-:S13]  /*0c00*/  ISETP.NE.AND P0, PT, R0, 0x3, PT ;  /* 0x000000030000780c */ /* 0x004fda0003f05270 */
[----:B------:R-:W-:Y:S05]  /*0c10*/  @P0 BRA `(.L_x_12) ;  /* 0x00000000002c0947 */ /* 0x000fea0003800000 */
[----:B------:R-:W-:Y:S01]  /*0c20*/  UMOV UR8, 0x400 ;  /* 0x0000040000087882 */ /* 0x000fe20000000000 */
[----:B------:R-:W-:Y:S01]  /*0c30*/  UMOV UR6, 0x20 ;  /* 0x0000002000067882 */ /* 0x000fe20000000000 */
[----:B------:R-:W-:Y:S02]  /*0c40*/  ULEA UR8, UR37, UR8, 0x18 ;  /* 0x0000000825087291 */ /* 0x000fe4000f8ec0ff */
[----:B---3--:R-:W-:-:S04]  /*0c50*/  UIADD3 UR12, UPT, UPT, -UR6, 0x100000, URZ ;  /* 0x00100000060c7890 */ /* 0x008fc8000fffe1ff */
[----:B------:R-:W-:Y:S02]  /*0c60*/  USHF.L.U32 UR13, UR12, 0xb, URZ ;  /* 0x0000000b0c0d7899 */ /* 0x000fe400080006ff */
[----:B------:R-:W-:Y:S01]  /*0c70*/  USHF.L.U32 UR12, UR12, 0x1, URZ ;  /* 0x000000010c0c7899 */ /* 0x000fe200080006ff */
[----:B------:R-:W-:Y:S01]  /*0c80*/  ELECT P0, URZ, PT ;  /* 0x0000000000ff782f */ /* 0x000fe20003800000 */
[----:B------:R-:W2:Y:S10]  /*0c90*/  FENCE.VIEW.ASYNC.S ;  /* 0x00000000000073c6 */ /* 0x000eb40000000000 */
[----:B--2---:R2:W3:Y:S01]  /*0ca0*/  SYNCS.EXCH.64 URZ, [UR8+0x250], UR12 ;  /* 0x0002500c08ff75b2 */ /* 0x0044e20008000100 */
[----:B------:R2:W1:Y:S01]  /*0cb0*/  SYNCS.EXCH.64 URZ, [UR8+0x258], UR12 ;  /* 0x0002580c08ff75b2 */ /* 0x0004620008000100 */
[----:B------:R-:W-:Y:S01]  /*0cc0*/  NOP ;  /* 0x0000000000007918 */ /* 0x000fe20000000000 */
.L_x_12:
[----:B------:R-:W4:Y:S01]  /*0cd0*/  SHFL.IDX PT, R0, R100, RZ, 0x1f ;  /* 0x00001fff64007589 */ /* 0x000f2200000e0000 */
[----:B------:R-:W-:Y:S01]  /*0ce0*/  NOP ;  /* 0x0000000000007918 */ /* 0x000fe20000000000 */
[----:B----4-:R-:W-:-:S13]  /*0cf0*/  ISETP.NE.AND P0, PT, R0, 0x4, PT ;  /* 0x000000040000780c */ /* 0x010fda0003f05270 */
[----:B------:R-:W-:Y:S05]  /*0d00*/  @P0 BRA `(.L_x_13) ;  /* 0x0000000000480947 */ /* 0x000fea0003800000 */
[----:B---3--:R-:W-:Y:S01]  /*0d10*/  UMOV UR9, 0x1e0 ;  /* 0x000001e000097882 */ /* 0x008fe20000000000 */
[----:B--2---:R-:W-:Y:S01]  /*0d20*/  UMOV UR8, 0x400 ;  /* 0x0000040000087882 */ /* 0x004fe20000000000 */
[----:B------:R-:W-:Y:S01]  /*0d30*/  USEL UR9, UR9, 0x1a0, UP5 ;  /* 0x000001a009097887 */ /* 0x000fe2000a800000 */
        /* <DEDUP_REMOVED lines=9> */
[----:B------:R-:W2:Y:S02]  /*0dd0*/  FENCE.VIEW.ASYNC.S ;  /* 0x00000000000073c6 */ /* 0x000ea40000000000 */
[----:B--2---:R4:W2:Y:S08]  /*0de0*/  SYNCS.EXCH.64 URZ, [UR8+0x260], UR12 ;  /* 0x0002600c08ff75b2 */ /* 0x0048b00008000100 */
[----:B------:R4:W3:Y:S01]  /*0df0*/  SYNCS.EXCH.64 URZ, [UR8+0x270], UR14 ;  /* 0x0002700e08ff75b2 */ /* 0x0008e20008000100 */
[----:B------:R4:W1:Y:S01]  /*0e00*/  SYNCS.EXCH.64 URZ, [UR8+0x268], UR12 ;  /* 0x0002680c08ff75b2 */ /* 0x0008620008000100 */
[----:B------:R4:W1:Y:S02]  /*0e10*/  SYNCS.EXCH.64 URZ, [UR8+0x278], UR14 ;  /* 0x0002780e08ff75b2 */ /* 0x0008640008000100 */
[----:B----4-:R-:W-:Y:S01]  /*0e20*/  NOP ;  /* 0x0000000000007918 */ /* 0x010fe20000000000 */
.L_x_13:
[----:B------:R-:W4:Y:S01]  /*0e30*/  SHFL.IDX PT, R0, R100, RZ, 0x1f ;  /* 0x00001fff64007589 */ /* 0x000f2200000e0000 */
[----:B------:R-:W-:Y:S01]  /*0e40*/  NOP ;  /* 0x0000000000007918 */ /* 0x000fe20000000000 */
[----:B----4-:R-:W-:-:S13]  /*0e50*/  ISETP.NE.AND P0, PT, R0, 0x5, PT ;  /* 0x000000050000780c */ /* 0x010fda0003f05270 */
[----:B------:R-:W-:Y:S05]  /*0e60*/  @P0 BRA `(.L_x_14) ;  /* 0x0000000000540947 */ /* 0x000fea0003800000 */
[----:B---3--:R-:W-:Y:S01]  /*0e70*/  UMOV UR9, 0x400 ;  /* 0x0000040000097882 */ /* 0x008fe20000000000 */
[----:B--2---:R-:W-:Y:S01]  /*0e80*/  UMOV UR8, 0x1 ;  /* 0x0000000100087882 */ /* 0x004fe20000000000 */
        /* <DEDUP_REMOVED lines=13> */
[----:B------:R4:W1:Y:S01]  /*0f60*/  SYNCS.EXCH.64 URZ, [UR9+0x2a8], UR14 ;  /* 0x0002a80e09ff75b2 */ /* 0x0008620008000100 */
[----:B------:R4:W1:Y:S01]  /*0f70*/  SYNCS.EXCH.64 URZ, [UR9+0x290], UR12 ;  /* 0x0002900c09ff75b2 */ /* 0x0008620008000100 */
[----:B------:R4:W1:Y:S01]  /*0f80*/  SYNCS.EXCH.64 URZ, [UR9+0x2b0], UR14 ;  /* 0x0002b00e09ff75b2 */ /* 0x0008620008000100 */
[----:B------:R4:W1:Y:S01]  /*0f90*/  SYNCS.EXCH.64 URZ, [UR9+0x298], UR12 ;  /* 0x0002980c09ff75b2 */ /* 0x0008620008000100 */
[----:B------:R4:W1:Y:S02]  /*0fa0*/  SYNCS.EXCH.64 URZ, [UR9+0x2b8], UR14 ;  /* 0x0002b80e09ff75b2 */ /* 0x0008640008000100 */
[----:B----4-:R-:W-:Y:S01]  /*0fb0*/  NOP ;  /* 0x0000000000007918 */ /* 0x010fe20000000000 */
.L_x_14:
[----:B------:R-:W4:Y:S01]  /*0fc0*/  SHFL.IDX PT, R0, R100, RZ, 0x1f ;  /* 0x00001fff64007589 */ /* 0x000f2200000e0000 */
[----:B------:R-:W-:Y:S01]  /*0fd0*/  ISETP.NE.OR P1, PT, RZ, UR10, !P1 ;  /* 0x0000000aff007c0c */ /* 0x000fe2000cf25670 */
[----:B------:R-:W-:Y:S01]  /*0fe0*/  NOP ;  /* 0x0000000000007918 */ /* 0x000fe20000000000 */
[----:B----4-:R-:W-:-:S13]  /*0ff0*/  ISETP.NE.AND P0, PT, R0, 0x3, PT ;  /* 0x000000030000780c */ /* 0x010fda0003f05270 */
[----:B------:R-:W-:Y:S05]  /*1000*/  @P0 BRA `(.L_x_15) ;  /* 0x0000000000340947 */ /* 0x000fea0003800000 */
[----:B--2---:R-:W-:Y:S01]  /*1010*/  UMOV UR8, 0x400 ;  /* 0x0000040000087882 */ /* 0x004fe20000000000 */
[----:B------:R-:W-:Y:S01]  /*1020*/  UMOV UR6, 0x20 ;  /* 0x0000002000067882 */ /* 0x000fe20000000000 */
[----:B------:R-:W-:Y:S02]  /*1030*/  ULEA UR8, UR37, UR8, 0x18 ;  /* 0x0000000825087291 */ /* 0x000fe4000f8ec0ff */
[----:B---3--:R-:W-:-:S04]  /*1040*/  UIADD3 UR12, UPT, UPT, -UR6, 0x100000, URZ ;  /* 0x00100000060c7890 */ /* 0x008fc8000fffe1ff */
[----:B------:R-:W-:Y:S02]  /*1050*/  USHF.L.U32 UR13, UR12, 0xb, URZ ;  /* 0x0000000b0c0d7899 */ /* 0x000fe400080006ff */
[----:B------:R-:W-:Y:S01]  /*1060*/  USHF.L.U32 UR12, UR12, 0x1, URZ ;  /* 0x000000010c0c7899 */ /* 0x000fe200080006ff */
[----:B------:R-:W-:Y:S01]  /*1070*/  ELECT P0, URZ, PT ;  /* 0x0000000000ff782f */ /* 0x000fe20003800000 */
[----:B------:R-:W2:Y:S10]  /*1080*/  FENCE.VIEW.ASYNC.S ;  /* 0x00000000000073c6 */ /* 0x000eb40000000000 */
[----:B--2---:R4:W2:Y:S01]  /*1090*/  SYNCS.EXCH.64 URZ, [UR8+0x2c0], UR12 ;  /* 0x0002c00c08ff75b2 */ /* 0x0048a20008000100 */
[----:B------:R4:W3:Y:S01]  /*10a0*/  SYNCS.EXCH.64 URZ, [UR8+0x2d0], UR12 ;  /* 0x0002d00c08ff75b2 */ /* 0x0008e20008000100 */
[----:B------:R4:W1:Y:S01]  /*10b0*/  SYNCS.EXCH.64 URZ, [UR8+0x2c8], UR12 ;  /* 0x0002c80c08ff75b2 */ /* 0x0008620008000100 */
[----:B------:R4:W1:Y:S02]  /*10c0*/  SYNCS.EXCH.64 URZ, [UR8+0x2d8], UR12 ;  /* 0x0002d80c08ff75b2 */ /* 0x0008640008000100 */
[----:B----4-:R-:W-:Y:S01]  /*10d0*/  NOP ;  /* 0x0000000000007918 */ /* 0x010fe20000000000 */
.L_x_15:
[----:B------:R-:W-:Y:S01]  /*10e0*/  VOTEU.ALL UP1, P1 ;  /* 0x0000000000ff7886 */ /* 0x000fe20000820000 */
[----:B--2---:R-:W2:Y:S01]  /*10f0*/  LDCU UR8, c[0x0][0x36c] ;  /* 0x00006d80ff0877ac */ /* 0x004ea20008000800 */
[----:B------:R-:W-:Y:S01]  /*1100*/  NOP ;  /* 0x0000000000007918 */ /* 0x000fe20000000000 */
[----:B------:R-:W-:Y:S01]  /*1110*/  LOP3.LUT R2, R96, 0x1f, RZ, 0xc0, !PT ;  /* 0x0000001f60027812 */ /* 0x000fe200078ec0ff */
[----:B---3--:R-:W-:Y:S01]  /*1120*/  UMOV UR12, 0x20 ;  /* 0x00000020000c7882 */ /* 0x008fe20000000000 */
[----:B------:R-:W-:Y:S01]  /*1130*/  @!UP1 UMOV UR6, 0x400 ;  /* 0x0000040000069882 */ /* 0x000fe20000000000 */
[----:B------:R-:W-:-:S04]  /*1140*/  @!UP1 UIADD3 UR12, UPT, UPT, -UR12, 0x100000, URZ ;  /* 0x001000000c0c9890 */ /* 0x000fc8000fffe1ff */
[----:B------:R-:W-:Y:S02]  /*1150*/  @!UP1 USHF.L.U32 UR13, UR12, 0xb, URZ ;  /* 0x0000000b0c0d9899 */ /* 0x000fe400080006ff */
[----:B------:R-:W-:Y:S02]  /*1160*/  @!UP1 USHF.L.U32 UR12, UR12, 0x1, URZ ;  /* 0x000000010c0c9899 */ /* 0x000fe400080006ff */
[----:B------:R-:W-:Y:S01]  /*1170*/  @!UP1 ULEA UR6, UR37, UR6, 0x18 ;  /* 0x0000000625069291 */ /* 0x000fe2000f8ec0ff */
[----:B------:R-:W-:Y:S01]  /*1180*/  VOTEU.ALL UP1, P1 ;  /* 0x0000000000ff7886 */ /* 0x000fe20000820000 */
[----:B------:R-:W-:Y:S01]  /*1190*/  UISETP.NE.AND UP4, UPT, UR10, URZ, UPT ;  /* 0x000000ff0a00728c */ /* 0x000fe2000bf85270 */
[----:B------:R-:W3:Y:S09]  /*11a0*/  FENCE.VIEW.ASYNC.S ;  /* 0x00000000000073c6 */ /* 0x000ef20000000000 */
[----:B---3--:R3:W4:Y:S01]  /*11b0*/  @!UP1 SYNCS.EXCH.64 URZ, [UR6+0x2e0], UR12 ;  /* 0x0002e00c06ff95b2 */ /* 0x0087220008000100 */
[----:B--2---:R-:W-:-:S09]  /*11c0*/  UISETP.EQ.U32.AND UP1, UPT, UR8, 0x1, UPT ;  /* 0x000000010800788c */ /* 0x004fd2000bf22070 */
[----:B------:R-:W-:Y:S05]  /*11d0*/  BRA.U !UP1, `(.L_x_16) ;  /* 0x0000000109087547 */ /* 0x000fea000b800000 */
[----:B-1--4-:R-:W-:Y:S01]  /*11e0*/  UCGABAR_ARV ;  /* 0x00000000000079c7 */ /* 0x012fe20008000000 */
[----:B------:R-:W-:Y:S05]  /*11f0*/  BRA `(.L_x_17) ;  /* 0x0000000000047947 */ /* 0x000fea0003800000 */
.L_x_16:
[----:B-1--4-:R-:W-:Y:S01]  /*1200*/  NOP ;  /* 0x0000000000007918 */ /* 0x012fe20000000000 */
.L_x_17:
[----:B------:R-:W1:Y:S01]  /*1210*/  S2R R15, SR_CTAID.Y ;  /* 0x00000000000f7919 */ /* 0x000e620000002600 */
[----:B------:R-:W-:-:S05]  /*1220*/  CS2R.32 R91, SR_CgaSize ;  /* 0x00000000005b7805 */ /* 0x000fca0000008a00 */
[----:B------:R-:W-:-:S05]  /*1230*/  IMAD R91, R91, -0xa0, RZ ;  /* 0xffffff605b5b7824 */ /* 0x000fca00078e02ff */
[----:B---3--:R-:W-:-:S14]  /*1240*/  R2UR UR6, R91 ;  /* 0x000000005b0672ca */ /* 0x008fdc00000e0000 */
[----:B------:R-:W2:Y:S01]  /*1250*/  LDCU UR6, c[0x0][UR6+0x2b4] ;  /* 0x00005680060677ac */ /* 0x000ea20008000800 */
[----:B------:R-:W-:-:S05]  /*1260*/  CS2R.32 R0, SR_CgaSize ;  /* 0x0000000000007805 */ /* 0x000fca0000008a00 */
[----:B------:R-:W-:-:S06]  /*1270*/  IMAD R0, R0, -0xa0, RZ ;  /* 0xffffff6000007824 */ /* 0x000fcc00078e02ff */
[----:B------:R-:W3:Y:S01]  /*1280*/  LDC R0, c[0x0][R0+0x2a4] ;  /* 0x0000a90000007b82 */ /* 0x000ee20000000800 */
[----:B------:R-:W-:Y:S01]  /*1290*/  PRMT R10, RZ, 0x7610, R10 ;  /* 0x00007610ff0a7816 */ /* 0x000fe2000000000a */
[----:B------:R-:W4:Y:S01]  /*12a0*/  S2R R3, SR_CTAID.X ;  /* 0x0000000000037919 */ /* 0x000f220000002500 */
[----:B------:R-:W-:-:S05]  /*12b0*/  CS2R.32 R91, SR_CgaSize ;  /* 0x00000000005b7805 */ /* 0x000fca0000008a00 */
[----:B------:R-:W-:-:S05]  /*12c0*/  IMAD R91, R91, -0xa0, RZ ;  /* 0xffffff605b5b7824 */ /* 0x000fca00078e02ff */
[----:B------:R-:W-:-:S14]  /*12d0*/  R2UR UR8, R91 ;  /* 0x000000005b0872ca */ /* 0x000fdc00000e0000 */
[----:B------:R-:W3:Y:S01]  /*12e0*/  LDCU UR8, c[0x0][UR8+0x2b0] ;  /* 0x00005600080877ac */ /* 0x000ee20008000800 */
[----:B------:R-:W-:Y:S01]  /*12f0*/  UISETP.NE.AND UP2, UPT, UR10, 0x2, UPT ;  /* 0x000000020a00788c */ /* 0x000fe2000bf45270 */
[----:B------:R-:W2:Y:S01]  /*1300*/  LDC R11, c[0x0][0xb24] ;  /* 0x0002c900ff0b7b82 */ /* 0x000ea20000000800 */
[----:B------:R-:W-:-:S05]  /*1310*/  CS2R.32 R4, SR_CgaSize ;  /* 0x0000000000047805 */ /* 0x000fca0000008a00 */
[----:B------:R-:W-:-:S06]  /*1320*/  IMAD R4, R4, -0xa0, RZ ;  /* 0xffffff6004047824 */ /* 0x000fcc00078e02ff */
[----:B------:R-:W3:Y:S08]  /*1330*/  LDC R4, c[0x0][R4+0x2a0] ;  /* 0x0000a80004047b82 */ /* 0x000ef00000000800 */
[----:B------:R-:W3:Y:S01]  /*1340*/  LDC R40, c[0x0][0xb24] ;  /* 0x0002c900ff287b82 */ /* 0x000ee20000000800 */
[----:B-1----:R-:W-:-:S07]  /*1350*/  I2FP.F32.U32 R90, R15 ;  /* 0x0000000f005a7245 */ /* 0x002fce0000201000 */
[----:B------:R-:W1:Y:S01]  /*1360*/  S2UR UR36, SR_CTAID.Z ;  /* 0x00000000002479c3 */ /* 0x000e620000002700 */
[----:B--2---:R-:W-:Y:S01]  /*1370*/  ISETP.GE.AND P0, PT, R11, 0x1, PT ;  /* 0x000000010b00780c */ /* 0x004fe20003f06270 */
[----:B----4-:R-:W-:Y:S01]  /*1380*/  IMAD.MOV.U32 R14, RZ, RZ, R3 ;  /* 0x000000ffff0e7224 */ /* 0x010fe200078e0003 */
[----:B------:R-:W-:Y:S01]  /*1390*/  I2FP.F32.U32 R91, R3 ;  /* 0x00000003005b7245 */ /* 0x000fe20000201000 */
[----:B------:R-:W-:Y:S01]  /*13a0*/  FMUL R90, R90, UR6 ;  /* 0x000000065a5a7c20 */ /* 0x000fe20008400000 */
[----:B------:R-:W2:Y:S03]  /*13b0*/  LDCU UR6, c[0x0][0xb30] ;  /* 0x00016600ff0677ac */ /* 0x000ea60008000800 */
[----:B---3--:R-:W-:Y:S02]  /*13c0*/  FMUL R91, R91, UR8 ;  /* 0x000000085b5b7c20 */ /* 0x008fe40008400000 */
[----:B------:R-:W3:Y:S08]  /*13d0*/  F2I.U32.TRUNC.NTZ R90, R90 ;  /* 0x0000005a005a7305 */ /* 0x000ef0000020f000 */
[----:B------:R-:W4:Y:S01]  /*13e0*/  F2I.U32.TRUNC.NTZ R91, R91 ;  /* 0x0000005b005b7305 */ /* 0x000f22000020f000 */
[----:B--2---:R-:W-:Y:S01]  /*13f0*/  UISETP.NE.AND UP3, UPT, UR6, 0x1, UPT ;  /* 0x000000010600788c */ /* 0x004fe2000bf65270 */
[----:B---3--:R-:W-:-:S05]  /*1400*/  IADD3 R90, PT, PT, -R90, RZ, RZ ;  /* 0x000000ff5a5a7210 */ /* 0x008fca0007ffe1ff */
[----:B------:R-:W-:Y:S01]  /*1410*/  IMAD R90, R0, R90, R15 ;  /* 0x0000005a005a7224 */ /* 0x000fe200078e020f */
[----:B------:R-:W-:Y:S01]  /*1420*/  PRMT R0, RZ, 0x7610, R0 ;  /* 0x00007610ff007816 */ /* 0x000fe20000000000 */
[----:B----4-:R-:W-:-:S04]  /*1430*/  IMAD.MOV R91, RZ, RZ, -R91 ;  /* 0x000000ffff5b7224 */ /* 0x010fc800078e0a5b */
[----:B------:R-:W-:Y:S01]  /*1440*/  IMAD R91, R4, R91, R3 ;  /* 0x0000005b045b7224 */ /* 0x000fe200078e0203 */
[----:B-1----:R-:W-:Y:S06]  /*1450*/  BRA.U UP4, `(.L_x_18) ;  /* 0x0000000104247547 */ /* 0x002fec000b800000 */
[----:B------:R-:W-:Y:S01]  /*1460*/  ISETP.NE.AND P1, PT, R90, RZ, PT ;  /* 0x000000ff5a00720c */ /* 0x000fe20003f25270 */
[----:B------:R-:W-:Y:S01]  /*1470*/  IMAD.MOV.U32 R0, RZ, RZ, 0x3 ;  /* 0x00000003ff007424 */ /* 0x000fe200078e00ff */
[C---:B------:R-:W-:Y:S02]  /*1480*/  LOP3.LUT R4, R91.reuse, 0xfffffffe, RZ, 0xc0, !PT ;  /* 0xfffffffe5b047812 */ /* 0x040fe400078ec0ff */
[----:B------:R-:W-:Y:S02]  /*1490*/  ISETP.LT.U32.OR P1, PT, R91, 0x2, !P1 ;  /* 0x000000025b00780c */ /* 0x000fe40004f21470 */
[----:B------:R-:W-:Y:S02]  /*14a0*/  SHF.L.U32 R0, R0, R4, RZ ;  /* 0x0000000400007219 */ /* 0x000fe400000006ff */
[----:B------:R-:W-:Y:S02]  /*14b0*/  SEL R6, RZ, 0x1, !P1 ;  /* 0x00000001ff067807 */ /* 0x000fe40004800000 */
[----:B------:R-:W-:-:S05]  /*14c0*/  SEL R5, RZ, 0x2, !P1 ;  /* 0x00000002ff057807 */ /* 0x000fca0004800000 */
[----:B------:R-:W-:-:S05]  /*14d0*/  IMAD.IADD R5, R6, 0x1, R5 ;  /* 0x0000000106057824 */ /* 0x000fca00078e0205 */
[----:B------:R-:W-:Y:S02]  /*14e0*/  PRMT R10, R5, 0x7610, R10 ;  /* 0x00007610050a7816 */ /* 0x000fe4000000000a */
.L_x_18:
[----:B------:R-:W-:Y:S05]  /*14f0*/  @!P0 BRA `(.L_x_19) ;  /* 0x0000000000b88947 */ /* 0x000fea0003800000 */
[----:B------:R-:W1:Y:S01]  /*1500*/  LDC.64 R6, c[0x0][0xb18] ;  /* 0x0002c600ff067b82 */ /* 0x000e620000000a00 */
[----:B------:R-:W-:-:S07]  /*1510*/  ISETP.NE.AND P0, PT, R11, 0x1, PT ;  /* 0x000000010b00780c */ /* 0x000fce0003f05270 */
[----:B------:R-:W2:Y:S08]  /*1520*/  LDC R14, c[0x0][0xb0c] ;  /* 0x0002c300ff0e7b82 */ /* 0x000eb00000000800 */
[----:B------:R-:W3:Y:S08]  /*1530*/  LDC R16, c[0x0][0x370] ;  /* 0x0000dc00ff107b82 */ /* 0x000ef00000000800 */
[----:B------:R-:W4:Y:S01]  /*1540*/  LDC R13, c[0x0][0x374] ;  /* 0x0000dd00ff0d7b82 */ /* 0x000f220000000800 */
[----:B-1----:R-:W-:-:S07]  /*1550*/  ISETP.NE.AND P1, PT, R6, 0x1, PT ;  /* 0x000000010600780c */ /* 0x002fce0003f25270 */
[----:B------:R-:W3:Y:S01]  /*1560*/  LDC.64 R8, c[0x0][0xb10] ;  /* 0x0002c400ff087b82 */ /* 0x000ee20000000a00 */
[----:B--2---:R-:W-:-:S07]  /*1570*/  ISETP.NE.AND P2, PT, R14, 0x1, PT ;  /* 0x000000010e00780c */ /* 0x004fce0003f45270 */
[----:B------:R-:W1:Y:S08]  /*1580*/  LDC R12, c[0x0][0xb20] ;  /* 0x0002c800ff0c7b82 */ /* 0x000e700000000800 */
[----:B------:R-:W2:Y:S01]  /*1590*/  LDC.64 R4, c[0x0][0xb28] ;  /* 0x0002ca00ff047b82 */ /* 0x000ea20000000a00 */
[----:B----4-:R-:W-:-:S04]  /*15a0*/  IMAD.HI.U32 R17, R13, R7, RZ ;  /* 0x000000070d117227 */ /* 0x010fc800078e00ff */
[----:B------:R-:W-:-:S04]  /*15b0*/  IMAD.HI.U32 R7, R15, R7, RZ ;  /* 0x000000070f077227 */ /* 0x000fc800078e00ff */
[----:B---3--:R-:W-:-:S05]  /*15c0*/  IMAD.HI.U32 R18, R16, R8, RZ ;  /* 0x0000000810127227 */ /* 0x008fca00078e00ff */
[-C--:B------:R-:W-:Y:S01]  /*15d0*/  @P2 SHF.R.U32.HI R16, RZ, R9.reuse, R18 ;  /* 0x00000009ff102219 */ /* 0x080fe20000011612 */
[----:B------:R-:W-:Y:S01]  /*15e0*/  IMAD.HI.U32 R18, R3, R8, RZ ;  /* 0x0000000803127227 */ /* 0x000fe200078e00ff */
[-C--:B-1----:R-:W-:Y:S02]  /*15f0*/  @P1 SHF.R.U32.HI R13, RZ, R12.reuse, R17 ;  /* 0x0000000cff0d1219 */ /* 0x082fe40000011611 */
[----:B------:R-:W-:Y:S02]  /*1600*/  SHF.R.U32.HI R7, RZ, R12, R7 ;  /* 0x0000000cff077219 */ /* 0x000fe40000011607 */
[----:B------:R-:W-:Y:S02]  /*1610*/  SHF.R.U32.HI R18, RZ, R9, R18 ;  /* 0x00000009ff127219 */ /* 0x000fe40000011612 */
[----:B------:R-:W-:Y:S01]  /*1620*/  SEL R7, R15, R7, !P1 ;  /* 0x000000070f077207 */ /* 0x000fe20004800000 */
[----:B--2---:R-:W-:Y:S01]  /*1630*/  IMAD.HI.U32 R17, R13, R4, RZ ;  /* 0x000000040d117227 */ /* 0x004fe200078e00ff */
[----:B------:R-:W-:-:S03]  /*1640*/  SEL R18, R3, R18, !P2 ;  /* 0x0000001203127207 */ /* 0x000fc60005000000 */
[----:B------:R-:W-:Y:S01]  /*1650*/  IMAD.HI.U32 R8, R16, R4, RZ ;  /* 0x0000000410087227 */ /* 0x000fe200078e00ff */
[----:B------:R-:W-:-:S04]  /*1660*/  @P0 SHF.R.U32.HI R13, RZ, R5, R17 ;  /* 0x00000005ff0d0219 */ /* 0x000fc80000011611 */
[----:B------:R-:W-:Y:S01]  /*1670*/  @P0 SHF.R.U32.HI R16, RZ, R5, R8 ;  /* 0x00000005ff100219 */ /* 0x000fe20000011608 */
[----:B------:R-:W-:-:S04]  /*1680*/  IMAD R13, R13, R11, RZ ;  /* 0x0000000b0d0d7224 */ /* 0x000fc800078e02ff */
[----:B------:R-:W-:Y:S01]  /*1690*/  IMAD R8, R16, R11, RZ ;  /* 0x0000000b10087224 */ /* 0x000fe200078e02ff */
[----:B------:R-:W-:-:S04]  /*16a0*/  ISETP.GE.AND P1, PT, R7, R13, PT ;  /* 0x0000000d0700720c */ /* 0x000fc80003f26270 */
[----:B------:R-:W-:Y:S01]  /*16b0*/  ISETP.GE.OR P1, PT, R18, R8, P1 ;  /* 0x000000081200720c */ /* 0x000fe20000f26670 */
[----:B------:R-:W-:-:S05]  /*16c0*/  IMAD.HI.U32 R8, R7, R4, RZ ;  /* 0x0000000407087227 */ /* 0x000fca00078e00ff */
[----:B------:R-:W-:-:S04]  /*16d0*/  SHF.R.U32.HI R8, RZ, R5, R8 ;  /* 0x00000005ff087219 */ /* 0x000fc80000011608 */
[----:B------:R-:W-:-:S03]  /*16e0*/  SEL R8, R7, R8, !P0 ;  /* 0x0000000807087207 */ /* 0x000fc60004000000 */
[----:B------:R-:W-:Y:S01]  /*16f0*/  @!P1 IMAD.HI.U32 R9, R18, R4, RZ ;  /* 0x0000000412099227 */ /* 0x000fe200078e00ff */
[----:B------:R-:W-:-:S04]  /*1700*/  IADD3 R4, PT, PT, -R8, RZ, RZ ;  /* 0x000000ff08047210 */ /* 0x000fc80007ffe1ff */
[----:B------:R-:W-:Y:S01]  /*1710*/  @!P1 SHF.R.U32.HI R5, RZ, R5, R9 ;  /* 0x00000005ff059219 */ /* 0x000fe20000011609 */
[----:B------:R-:W-:Y:S01]  /*1720*/  IMAD R4, R11, R4, R7 ;  /* 0x000000040b047224 */ /* 0x000fe200078e0207 */
[----:B------:R-:W-:Y:S02]  /*1730*/  IADD3 R9, PT, PT, -R7, RZ, RZ ;  /* 0x000000ff07097210 */ /* 0x000fe40007ffe1ff */
[----:B------:R-:W-:-:S03]  /*1740*/  @!P1 SEL R5, R18, R5, !P0 ;  /* 0x0000000512059207 */ /* 0x000fc60004000000 */
[----:B------:R-:W-:Y:S02]  /*1750*/  IMAD R9, R6, R9, R15 ;  /* 0x0000000906097224 */ /* 0x000fe400078e020f */
[--C-:B------:R-:W-:Y:S02]  /*1760*/  @!P1 IMAD.IADD R8, R8, 0x1, -R5.reuse ;  /* 0x0000000108089824 */ /* 0x100fe400078e0a05 */
[----:B------:R-:W-:Y:S01]  /*1770*/  @!P1 IMAD R5, R4, R16, R5 ;  /* 0x0000001004059224 */ /* 0x000fe200078e0205 */
[----:B------:R-:W-:Y:S01]  /*1780*/  IADD3 R4, PT, PT, -R18, RZ, RZ ;  /* 0x000000ff12047210 */ /* 0x000fe20007ffe1ff */
[----:B------:R-:W-:Y:S02]  /*1790*/  @!P1 IMAD R7, R8, R11, R18 ;  /* 0x0000000b08079224 */ /* 0x000fe400078e0212 */
[----:B------:R-:W-:Y:S02]  /*17a0*/  @!P1 IMAD.MOV.U32 R18, RZ, RZ, R5 ;  /* 0x000000ffff129224 */ /* 0x000fe400078e0005 */
[----:B------:R-:W-:-:S02]  /*17b0*/  IMAD R4, R14, R4, R3 ;  /* 0x000000040e047224 */ /* 0x000fc400078e0203 */
[----:B------:R-:W-:Y:S02]  /*17c0*/  IMAD R15, R7, R6, R9 ;  /* 0x00000006070f7224 */ /* 0x000fe400078e0209 */
[----:B------:R-:W-:Y:S02]  /*17d0*/  IMAD R14, R18, R14, R4 ;  /* 0x0000000e120e7224 */ /* 0x000fe400078e0204 */
.L_x_19:
[----:B------:R-:W-:Y:S05]  /*17e0*/  BRA.U UP3, `(.L_x_20) ;  /* 0x0000000103407547 */ /* 0x000fea000b800000 */
[----:B------:R-:W1:Y:S08]  /*17f0*/  LDC.64 R6, c[0x0][0xb10] ;  /* 0x0002c400ff067b82 */ /* 0x000e700000000a00 */
[----:B------:R-:W2:Y:S08]  /*1800*/  LDC.64 R4, c[0x0][0xb18] ;  /* 0x0002c600ff047b82 */ /* 0x000eb00000000a00 */
[----:B------:R-:W3:Y:S08]  /*1810*/  LDC R8, c[0x0][0xb20] ;  /* 0x0002c800ff087b82 */ /* 0x000ef00000000800 */
[----:B------:R-:W4:Y:S01]  /*1820*/  LDC R9, c[0x0][0xb0c] ;  /* 0x0002c300ff097b82 */ /* 0x000f220000000800 */
[----:B-1----:R-:W-:-:S05]  /*1830*/  IMAD.HI.U32 R6, R14, R6, RZ ;  /* 0x000000060e067227 */ /* 0x002fca00078e00ff */
[----:B------:R-:W-:Y:S01]  /*1840*/  SHF.R.U32.HI R6, RZ, R7, R6 ;  /* 0x00000007ff067219 */ /* 0x000fe20000011606 */
[----:B--2---:R-:W-:Y:S01]  /*1850*/  IMAD.HI.U32 R5, R15, R5, RZ ;  /* 0x000000050f057227 */ /* 0x004fe200078e00ff */
[----:B------:R-:W-:-:S04]  /*1860*/  ISETP.NE.AND P0, PT, R4, 0x1, PT ;  /* 0x000000010400780c */ /* 0x000fc80003f05270 */
[----:B---3--:R-:W-:-:S04]  /*1870*/  SHF.R.U32.HI R5, RZ, R8, R5 ;  /* 0x00000008ff057219 */ /* 0x008fc80000011605 */
[----:B------:R-:W-:Y:S02]  /*1880*/  SEL R5, R15, R5, !P0 ;  /* 0x000000050f057207 */ /* 0x000fe40004000000 */
[----:B----4-:R-:W-:-:S04]  /*1890*/  ISETP.NE.AND P1, PT, R9, 0x1, PT ;  /* 0x000000010900780c */ /* 0x010fc80003f25270 */
[----:B------:R-:W-:-:S05]  /*18a0*/  SEL R7, R14, R6, !P1 ;  /* 0x000000060e077207 */ /* 0x000fca0004800000 */
[----:B------:R-:W-:Y:S02]  /*18b0*/  IMAD.IADD R6, R5, 0x1, -R7 ;  /* 0x0000000105067824 */ /* 0x000fe400078e0a07 */
[----:B------:R-:W-:Y:S02]  /*18c0*/  IMAD.IADD R5, R7, 0x1, -R5 ;  /* 0x0000000107057824 */ /* 0x000fe400078e0a05 */
[----:B------:R-:W-:Y:S02]  /*18d0*/  IMAD R14, R6, R9, R14 ;  /* 0x00000009060e7224 */ /* 0x000fe400078e020e */
[----:B------:R-:W-:Y:S02]  /*18e0*/  IMAD R15, R5, R4, R15 ;  /* 0x00000004050f7224 */ /* 0x000fe400078e020f */
.L_x_20:
[----:B------:R-:W-:Y:S05]  /*18f0*/  BRA.U !UP1, `(.L_x_21) ;  /* 0x00000001090c7547 */ /* 0x000fea000b800000 */
[----:B------:R-:W-:Y:S01]  /*1900*/  UCGABAR_WAIT ;  /* 0x0000000000007dc7 */ /* 0x000fe20008000000 */
[----:B------:R-:W-:Y:S01]  /*1910*/  CCTL.IVALL ;  /* 0x00000000ff00798f */ /* 0x000fe20002000000 */
[----:B------:R-:W-:Y:S05]  /*1920*/  BRA `(.L_x_22) ;  /* 0x0000000000047947 */ /* 0x000fea0003800000 */
.L_x_21:
[----:B------:R-:W-:Y:S06]  /*1930*/  BAR.SYNC.DEFER_BLOCKING 0x0 ;  /* 0x0000000000007b1d */ /* 0x000fec0000010000 */
.L_x_22:
[----:B------:R-:W-:Y:S05]  /*1940*/  BRA.U UP2, `(.L_x_23) ;  /* 0x0000002502347547 */ /* 0x000fea000b800000 */
[----:B------:R-:W1:Y:S01]  /*1950*/  LDCU UR15, c[0x0][0x38c] ;  /* 0x00007180ff0f77ac */ /* 0x000e620008000800 */
[----:B------:R-:W2:Y:S01]  /*1960*/  LDC R8, c[0x0][0x370] ;  /* 0x0000dc00ff087b82 */ /* 0x000ea20000000800 */
[C---:B------:R-:W-:Y:S01]  /*1970*/  IMAD.SHL.U32 R19, R3.reuse, 0x20, RZ ;  /* 0x0000002003137824 */ /* 0x040fe200078e00ff */
[----:B------:R-:W-:Y:S01]  /*1980*/  PLOP3.LUT P1, PT, PT, PT, UP5, 0x80, 0x8 ;  /* 0x000000000008781c */ /* 0x000fe20003f2f058 */
[----:B------:R-:W-:Y:S01]  /*1990*/  UISETP.NE.AND UP1, UPT, UR10, URZ, UPT ;  /* 0x000000ff0a00728c */ /* 0x000fe2000bf25270 */
[----:B------:R-:W-:Y:S01]  /*19a0*/  ISETP.NE.AND P4, PT, R2, RZ, P5 ;  /* 0x000000ff0200720c */ /* 0x000fe20002f85270 */
[----:B------:R-:W-:Y:S01]  /*19b0*/  IMAD.SHL.U32 R18, R3, 0x40, RZ ;  /* 0x0000004003127824 */ /* 0x000fe200078e00ff */
[----:B------:R-:W-:Y:S01]  /*19c0*/  PLOP3.LUT P1, PT, P1, PT, PT, 0x8, 0x80 ;  /* 0x000000000080781c */ /* 0x000fe20000f2e170 */
[----:B------:R-:W-:Y:S01]  /*19d0*/  IMAD.MOV.U32 R17, RZ, RZ, 0x1 ;  /* 0x00000001ff117424 */ /* 0x000fe200078e00ff */
[----:B------:R-:W3:Y:S01]  /*19e0*/  LDC R0, c[0x0][0x374] ;  /* 0x0000dd00ff007b82 */ /* 0x000ee20000000800 */
[----:B------:R-:W-:Y:S01]  /*19f0*/  IMAD.MOV.U32 R16, RZ, RZ, RZ ;  /* 0x000000ffff107224 */ /* 0x000fe200078e00ff */
[----:B------:R-:W-:Y:S01]  /*1a00*/  CS2R R12, SRZ ;  /* 0x00000000000c7805 */ /* 0x000fe2000001ff00 */
[----:B------:R-:W-:Y:S01]  /*1a10*/  IMAD.MOV.U32 R11, RZ, RZ, 0x1 ;  /* 0x00000001ff0b7424 */ /* 0x000fe200078e00ff */
[----:B------:R-:W-:Y:S01]  /*1a20*/  LOP3.LUT R19, R19, 0x20, RZ, 0xc0, !PT ;  /* 0x0000002013137812 */ /* 0x000fe200078ec0ff */
[----:B------:R-:W4:Y:S01]  /*1a30*/  LDCU.64 UR24, c[0x0][0x348] ;  /* 0x00006900ff1877ac */ /* 0x000f220008000a00 */
[----:B-1----:R-:W-:-:S02]  /*1a40*/  UIADD3 UR4, UPT, UPT, UR15, 0x3f, URZ ;  /* 0x0000003f0f047890 */ /* 0x002fc4000fffe0ff */
[----:B------:R-:W-:Y:S02]  /*1a50*/  USEL UR7, UR7, 0x2, UP1 ;  /* 0x0000000207077887 */ /* 0x000fe40008800000 */
[----:B------:R-:W-:Y:S01]  /*1a60*/  USHF.R.S32.HI UR22, URZ, 0x1f, UR4 ;  /* 0x0000001fff167899 */ /* 0x000fe20008011404 */
[----:B------:R-:W-:-:S03]  /*1a70*/  UMOV UR13, URZ ;  /* 0x000000ff000d7c82 */ /* 0x000fc60008000000 */
[----:B------:R-:W-:Y:S02]  /*1a80*/  ULEA.HI UR22, UR22, UR4, URZ, 0x6 ;  /* 0x0000000416167291 */ /* 0x000fe4000f8f30ff */
[----:B------:R-:W-:Y:S02]  /*1a90*/  UIADD3 UR4, UPT, UPT, UR15, -0x1, URZ ;  /* 0xffffffff0f047890 */ /* 0x000fe4000fffe0ff */
[----:B------:R-:W-:Y:S02]  /*1aa0*/  USHF.R.S32.HI UR22, URZ, 0x6, UR22 ;  /* 0x00000006ff167899 */ /* 0x000fe40008011416 */
[----:B------:R-:W-:Y:S02]  /*1ab0*/  UISETP.GE.U32.AND UP2, UPT, UR4, -0x7f, UPT ;  /* 0xffffff810400788c */ /* 0x000fe4000bf46070 */
[----:B------:R-:W-:Y:S02]  /*1ac0*/  UISETP.LT.U32.AND UP0, UPT, UR22, 0x24, UPT ;  /* 0x000000241600788c */ /* 0x000fe4000bf01070 */
[----:B------:R-:W-:-:S02]  /*1ad0*/  UIADD3 UR15, UPT, UPT, UR15, 0x7e, URZ ;  /* 0x0000007e0f0f7890 */ /* 0x000fc4000fffe0ff */
[----:B------:R-:W-:-:S04]  /*1ae0*/  USEL UR21, UR22, 0x24, UP0 ;  /* 0x0000002416157887 */ /* 0x000fc80008000000 */
[----:B------:R-:W-:Y:S02]  /*1af0*/  UIADD3 UR6, UPT, UPT, UR21, -0x1, URZ ;  /* 0xffffffff15067890 */ /* 0x000fe4000fffe0ff */
[----:B------:R-:W-:Y:S02]  /*1b00*/  @UP2 UIADD3 UR6, UPT, UPT, UR21, URZ, URZ ;  /* 0x000000ff15062290 */ /* 0x000fe4000fffe0ff */
[----:B------:R-:W-:Y:S02]  /*1b10*/  UIADD3 UR14, UPT, UPT, UR22, -UR21, URZ ;  /* 0x80000015160e7290 */ /* 0x000fe4000fffe0ff */
[----:B------:R-:W-:Y:S02]  /*1b20*/  UIADD3 UR5, UPT, UPT, UR6, 0x1, URZ ;  /* 0x0000000106057890 */ /* 0x000fe4000fffe0ff */
[----:B--2-4-:R-:W-:-:S12]  /*1b30*/  UIADD3 UR6, UPT, UPT, -UR6, URZ, URZ ;  /* 0x000000ff06067290 */ /* 0x014fd8000fffe1ff */
.L_x_43:
[----:B------:R-:W-:Y:S01]  /*1b40*/  UISETP.NE.AND UP0, UPT, UR37, URZ, UPT ;  /* 0x000000ff2500728c */ /* 0x000fe2000bf05270 */
[----:B------:R-:W1:Y:S08]  /*1b50*/  S2UR UR37, SR_CgaCtaId ;  /* 0x00000000002579c3 */ /* 0x000e700000008800 */
[----:B------:R-:W-:Y:S05]  /*1b60*/  BRA.U UP0, `(.L_x_24) ;  /* 0x0000000100347547 */ /* 0x000fea000b800000 */
[----:B------:R-:W2:Y:S01]  /*1b70*/  S2R R2, SR_CgaCtaId ;  /* 0x0000000000027919 */ /* 0x000ea20000008800 */
[----:B------:R-:W-:-:S04]  /*1b80*/  MOV R3, 0x400 ;  /* 0x0000040000037802 */ /* 0x000fc80000000f00 */
[----:B--2---:R-:W-:Y:S02]  /*1b90*/  LEA R2, R2, R3, 0x18 ;  /* 0x0000000302027211 */ /* 0x004fe400078ec0ff */
[----:B------:R-:W-:-:S03]  /*1ba0*/  SHF.L.U32 R3, R11, 0x1f, RZ ;  /* 0x0000001f0b037819 */ /* 0x000fc600000006ff */
[----:B------:R-:W-:-:S04]  /*1bb0*/  IMAD R2, R12, 0x8, R2 ;  /* 0x000000080c027824 */ /* 0x000fc800078e0202 */
[----:B------:R-:W2:Y:S02]  /*1bc0*/  SYNCS.PHASECHK.TRANS64.TRYWAIT P0, [R2+URZ+0x2d0], R3 ;  /* 0x0002d003020075a7 */ /* 0x000ea400080011ff */
[----:B--2---:R-:W-:Y:S05]  /*1bd0*/  @!P0 BRA `(.L_x_25) ;  /* 0x0000006000f08947 */ /* 0x004fea0003800000 */
.L_x_147:
[----:B------:R-:W-:Y:S01]  /*1be0*/  VIADD R12, R12, 0x1 ;  /* 0x000000010c0c7836 */ /* 0x000fe20000000000 */
[----:B------:R2:W-:Y:S04]  /*1bf0*/  SYNCS.ARRIVE.TRANS64.A1T0 RZ, [R2+URZ+0x2c0], RZ ;  /* 0x0002c0ff02ff79a7 */ /* 0x0005e800081000ff */
[----:B------:R-:W-:-:S04]  /*1c00*/  ISETP.NE.AND P0, PT, R12, 0x2, PT ;  /* 0x000000020c00780c */ /* 0x000fc80003f05270 */
[----:B------:R-:W-:Y:S02]  /*1c10*/  SEL R12, R12, RZ, P0 ;  /* 0x000000ff0c0c7207 */ /* 0x000fe40000000000 */
[----:B--2---:R-:W-:-:S04]  /*1c20*/  SEL R2, RZ, 0x1, P0 ;  /* 0x00000001ff027807 */ /* 0x004fc80000000000 */
[----:B------:R-:W-:-:S07]  /*1c30*/  LOP3.LUT R11, R11, R2, RZ, 0x3c, !PT ;  /* 0x000000020b0b7212 */ /* 0x000fce00078e3cff */
.L_x_24:
[----:B------:R-:W-:Y:S01]  /*1c40*/  UMOV UR4, 0x400 ;  /* 0x0000040000047882 */ /* 0x000fe20000000000 */
[----:B------:R-:W-:Y:S01]  /*1c50*/  SHF.L.U32 R2, R17, 0x1f, RZ ;  /* 0x0000001f11027819 */ /* 0x000fe200000006ff */
[----:B-1----:R-:W-:Y:S01]  /*1c60*/  ULEA UR4, UR37, UR4, 0x18 ;  /* 0x0000000425047291 */ /* 0x002fe2000f8ec0ff */
[----:B------:R-:W-:Y:S01]  /*1c70*/  R2UR UR35, R18 ;  /* 0x00000000122372ca */ /* 0x000fe200000e0000 */
[----:B------:R-:W-:Y:S01]  /*1c80*/  UISETP.GE.U32.AND UP0, UPT, UR15, 0x7f, UPT ;  /* 0x0000007f0f00788c */ /* 0x000fe2000bf06070 */
[----:B------:R-:W-:Y:S01]  /*1c90*/  R2UR UR11, R19 ;  /* 0x00000000130b72ca */ /* 0x000fe200000e0000 */
[----:B------:R-:W-:Y:S01]  /*1ca0*/  ULEA UR8, UR13, UR4, 0x3 ;  /* 0x000000040d087291 */ /* 0x000fe2000f8e18ff */
[----:B------:R-:W-:-:S08]  /*1cb0*/  UMOV UR23, URZ ;  /* 0x000000ff00177c82 */ /* 0x000fd00008000000 */
[----:B------:R1:W2:Y:S01]  /*1cc0*/  SYNCS.PHASECHK.TRANS64.TRYWAIT P0, [UR8+0x120], R2 ;  /* 0x00012002ff0075a7 */ /* 0x0002a20008001108 */
[----:B------:R-:W-:-:S13]  /*1cd0*/  R2UR UR8, R15 ;  /* 0x000000000f0872ca */ /* 0x000fda00000e0000 */
[----:B------:R-:W-:Y:S01]  /*1ce0*/  ULEA UR11, UR8, UR11, 0x6 ;  /* 0x0000000b080b7291 */ /* 0x000fe2000f8e30ff */
[----:B-1----:R-:W-:-:S05]  /*1cf0*/  LEA.HI R2, R14, R14, RZ, 0x1 ;  /* 0x0000000e0e027211 */ /* 0x002fca00078f08ff */
[----:B------:R-:W-:-:S05]  /*1d00*/  IMAD.SHL.U32 R2, R2, 0x40, RZ ;  /* 0x0000004002027824 */ /* 0x000fca00078e00ff */
[----:B------:R-:W-:-:S04]  /*1d10*/  LOP3.LUT R2, R2, 0xffffff80, RZ, 0xc0, !PT ;  /* 0xffffff8002027812 */ /* 0x000fc800078ec0ff */
[----:B------:R-:W-:-:S13]  /*1d20*/  R2UR UR9, R2 ;  /* 0x00000000020972ca */ /* 0x000fda00000e0000 */
[----:B------:R-:W-:Y:S01]  /*1d30*/  ULOP3.LUT UR35, UR9, 0x40, UR35, 0xf8, !UPT ;  /* 0x0000004009237892 */ /* 0x000fe2000f8ef823 */
[----:B------:R-:W-:Y:S11]  /*1d40*/  BRA.U !UP0, `(.L_x_26) ;  /* 0x0000000108c07547 */ /* 0x000ff6000b800000 */
[----:B------:R-:W-:Y:S01]  /*1d50*/  UMOV UR16, UR6 ;  /* 0x0000000600107c82 */ /* 0x000fe20008000000 */
[----:B------:R-:W-:Y:S01]  /*1d60*/  UMOV UR17, UR13 ;  /* 0x0000000d00117c82 */ /* 0x000fe20008000000 */
[----:B------:R-:W-:-:S05]  /*1d70*/  UMOV UR34, URZ ;  /* 0x000000ff00227c82 */ /* 0x000fca0008000000 */
.L_x_32:
[----:B------:R-:W-:Y:S01]  /*1d80*/  ULEA UR33, UR17, UR4, 0x3 ;  /* 0x0000000411217291 */ /* 0x000fe2000f8e18ff */
[----:B------:R-:W-:Y:S01]  /*1d90*/  @P5 MOV R3, 0x3000 ;  /* 0x0000300000035802 */ /* 0x000fe20000000f00 */
[----:B-12-4-:R-:W-:Y:S10]  /*1da0*/  @P0 BRA `(.L_x_27) ;  /* 0x00000000000c0947 */ /* 0x016ff40003800000 */
[----:B------:R-:W-:-:S04]  /*1db0*/  SHF.L.U32 R4, R17, 0x1f, RZ ;  /* 0x0000001f11047819 */ /* 0x000fc800000006ff */
[----:B------:R-:W1:Y:S02]  /*1dc0*/  SYNCS.PHASECHK.TRANS64.TRYWAIT P0, [UR33+0x120], R4 ;  /* 0x00012004ff0075a7 */ /* 0x000e640008001121 */
[----:B-1----:R-:W-:Y:S05]  /*1dd0*/  @!P0 BRA `(.L_x_28) ;  /* 0x0000006000848947 */ /* 0x002fea0003800000 */
.L_x_27:
[----:B------:R2:W-:Y:S01]  /*1de0*/  @P5 SYNCS.ARRIVE.TRANS64 RZ, [UR33], R3 ;  /* 0x00000003ffff59a7 */ /* 0x0005e20008000021 */
[----:B------:R-:W-:Y:S02]  /*1df0*/  ULOP3.LUT UR8, UR7, 0x2, URZ, 0xfc, !UPT ;  /* 0x0000000207087892 */ /* 0x000fe4000f8efcff */
[----:B------:R-:W-:Y:S02]  /*1e00*/  UIADD3 UR16, UPT, UPT, UR16, 0x1, URZ ;  /* 0x0000000110107890 */ /* 0x000fe4000fffe0ff */
[----:B------:R-:W-:Y:S02]  /*1e10*/  UISETP.NE.AND UP0, UPT, UR8, 0x2, UPT ;  /* 0x000000020800788c */ /* 0x000fe4000bf05270 */
[----:B------:R-:W-:-:S07]  /*1e20*/  UISETP.NE.AND UP2, UPT, UR16, 0x1, UPT ;  /* 0x000000011000788c */ /* 0x000fce000bf45270 */
[----:B------:R-:W-:Y:S05]  /*1e30*/  BRA.U UP0, `(.L_x_29) ;  /* 0x0000000100047547 */ /* 0x000fea000b800000 */
[----:B------:R-:W-:Y:S05]  /*1e40*/  BPT.TRAP 0x1 ;  /* 0x000000040000795c */ /* 0x000fea0000300000 */
.L_x_29:
[----:B------:R-:W-:Y:S04]  /*1e50*/  BSSY.RECONVERGENT B0, `(.L_x_30) ;  /* 0x0000003000007945 */ /* 0x000fe80003800200 */
[----:B------:R-:W-:Y:S05]  /*1e60*/  @!P4 BRA `(.L_x_31) ;  /* 0x000000000004c947 */ /* 0x000fea0003800000 */
[----:B------:R-:W-:Y:S05]  /*1e70*/  BPT.TRAP 0x1 ;  /* 0x000000040000795c */ /* 0x000fea0000300000 */
.L_x_31:
[----:B------:R-:W-:Y:S05]  /*1e80*/  BSYNC.RECONVERGENT B0 ;  /* 0x0000000000007941 */ /* 0x000fea0003800200 */
.L_x_30:
[----:B------:R-:W-:Y:S02]  /*1e90*/  UIADD3 UR13, UPT, UPT, UR17, 0x1, URZ ;  /* 0x00000001110d7890 */ /* 0x000fe4000fffe0ff */
[----:B------:R-:W-:Y:S02]  /*1ea0*/  ULEA UR32, UR17, UR4, 0xc ;  /* 0x0000000411207291 */ /* 0x000fe4000f8e60ff */
[----:B------:R-:W-:Y:S02]  /*1eb0*/  UISETP.NE.AND UP0, UPT, UR13, 0x24, UPT ;  /* 0x000000240d00788c */ /* 0x000fe4000bf05270 */
[----:B------:R-:W-:Y:S02]  /*1ec0*/  UIADD3 UR28, UP1, UPT, UR24, 0x80, URZ ;  /* 0x00000080181c7890 */ /* 0x000fe4000ff3e0ff */
[----:B------:R-:W-:Y:S02]  /*1ed0*/  USEL UR9, URZ, 0x1, UP0 ;  /* 0x00000001ff097887 */ /* 0x000fe40008000000 */
[----:B------:R-:W-:-:S02]  /*1ee0*/  USEL UR13, UR13, URZ, UP0 ;  /* 0x000000ff0d0d7287 */ /* 0x000fc40008000000 */
[----:B------:R-:W-:Y:S02]  /*1ef0*/  UIADD3 UR26, UP0, UPT, UR24, 0x180, URZ ;  /* 0x00000180181a7890 */ /* 0x000fe4000ff1e0ff */
[----:B------:R-:W-:Y:S01]  /*1f00*/  ULEA UR8, UR13, UR4, 0x3 ;  /* 0x000000040d087291 */ /* 0x000fe2000f8e18ff */
[----:B------:R-:W-:Y:S01]  /*1f10*/  LOP3.LUT R17, R17, UR9, RZ, 0x3c, !PT ;  /* 0x0000000911117c12 */ /* 0x000fe2000f8e3cff */
[----:B------:R-:W-:Y:S02]  /*1f20*/  ULOP3.LUT UR33, UR33, 0xfefffff8, URZ, 0xc0, !UPT ;  /* 0xfefffff821217892 */ /* 0x000fe4000f8ec0ff */
[----:B------:R-:W-:Y:S01]  /*1f30*/  UIADD3.X UR29, UPT, UPT, URZ, UR25, URZ, UP1, !UPT ;  /* 0x00000019ff1d7290 */ /* 0x000fe20008ffe4ff */
[----:B-1----:R-:W-:Y:S01]  /*1f40*/  SHF.L.U32 R2, R17, 0x1f, RZ ;  /* 0x0000001f11027819 */ /* 0x002fe200000006ff */
[----:B------:R-:W-:Y:S02]  /*1f50*/  UIADD3 UR32, UPT, UPT, UR32, 0x2600, URZ ;  /* 0x0000260020207890 */ /* 0x000fe4000fffe0ff */
[----:B------:R-:W-:Y:S01]  /*1f60*/  UIADD3.X UR27, UPT, UPT, URZ, UR25, URZ, UP0, !UPT ;  /* 0x00000019ff1b7290 */ /* 0x000fe200087fe4ff */
[----:B------:R1:W4:Y:S01]  /*1f70*/  SYNCS.PHASECHK.TRANS64.TRYWAIT P0, [UR8+0x120], R2 ;  /* 0x00012002ff0075a7 */ /* 0x0003220008001108 */
[----:B------:R-:W-:Y:S01]  /*1f80*/  ULEA UR8, UR17, UR4, 0xb ;  /* 0x0000000411087291 */ /* 0x000fe2000f8e58ff */
[----:B------:R-:W-:Y:S01]  /*1f90*/  UMOV UR18, 0x0 ;  /* 0x0000000000127882 */ /* 0x000fe20000000000 */
[----:B------:R-:W-:-:S02]  /*1fa0*/  UMOV UR19, 0x10000000 ;  /* 0x1000000000137882 */ /* 0x000fc40000000000 */
[----:B------:R-:W-:Y:S01]  /*1fb0*/  UIADD3 UR8, UPT, UPT, UR8, 0x26600, URZ ;  /* 0x0002660008087890 */ /* 0x000fe2000fffe0ff */
[----:B------:R2:W-:Y:S01]  /*1fc0*/  UTMALDG.3D.2CTA [UR32], [UR28], desc[UR18] ;  /* 0x000012201c0075b4 */ /* 0x0005e20008211000 */
[----:B------:R-:W-:Y:S01]  /*1fd0*/  UMOV UR10, UR34 ;  /* 0x00000022000a7c82 */ /* 0x000fe20008000000 */
[----:B------:R-:W-:Y:S01]  /*1fe0*/  UMOV UR12, UR36 ;  /* 0x00000024000c7c82 */ /* 0x000fe20008000000 */
[----:B------:R-:W-:Y:S01]  /*1ff0*/  UMOV UR9, UR33 ;  /* 0x0000002100097c82 */ /* 0x000fe20008000000 */
[----:B------:R-:W-:Y:S01]  /*2000*/  UMOV UR23, UR5 ;  /* 0x0000000500177c82 */ /* 0x000fe20008000000 */
[----:B------:R-:W-:-:S03]  /*2010*/  UMOV UR17, UR13 ;  /* 0x0000000d00117c82 */ /* 0x000fc60008000000 */
[----:B------:R1:W-:Y:S01]  /*2020*/  UTMALDG.3D.2CTA [UR8], [UR26], desc[UR18] ;  /* 0x000012081a0075b4 */ /* 0x0003e20008211000 */
[----:B--2---:R-:W-:Y:S01]  /*2030*/  UIADD3 UR34, UPT, UPT, UR34, 0x40, URZ ;  /* 0x0000004022227890 */ /* 0x004fe2000fffe0ff */
[----:B------:R-:W-:Y:S11]  /*2040*/  BRA.U UP2, `(.L_x_32) ;  /* 0xfffffffd024c7547 */ /* 0x000ff6000b83ffff */
.L_x_26:
[----:B-1----:R-:W-:Y:S01]  /*2050*/  ULEA UR8, UR13, UR4, 0x3 ;  /* 0x000000040d087291 */ /* 0x002fe2000f8e18ff */
[----:B------:R-:W-:Y:S01]  /*2060*/  SHF.L.U32 R2, R17, 0x1f, RZ ;  /* 0x0000001f11027819 */ /* 0x000fe200000006ff */
[----:B------:R-:W-:Y:S01]  /*2070*/  @!P1 SYNCS.ARRIVE.TRANS64.A1T0 RZ, [UR4+0x258], RZ ;  /* 0x000258ffffff99a7 */ /* 0x000fe20008100004 */
[----:B------:R-:W-:-:S06]  /*2080*/  UISETP.GT.AND UP0, UPT, UR22, UR21, UPT ;  /* 0x000000151600728c */ /* 0x000fcc000bf04270 */
[----:B--2-4-:R1:W2:Y:S03]  /*2090*/  SYNCS.PHASECHK.TRANS64.TRYWAIT P0, [UR8+0x120], R2 ;  /* 0x00012002ff0075a7 */ /* 0x0142a60008001108 */
[----:B------:R-:W-:Y:S05]  /*20a0*/  BRA.U !UP0, `(.L_x_33) ;  /* 0x0000000108c07547 */ /* 0x000fea000b800000 */
[----:B------:R-:W-:Y:S01]  /*20b0*/  UIADD3 UR26, UPT, UPT, UR14, UR23, URZ ;  /* 0x000000170e1a7290 */ /* 0x000fe2000fffe0ff */
[----:B------:R-:W-:-:S11]  /*20c0*/  UMOV UR27, UR13 ;  /* 0x0000000d001b7c82 */ /* 0x000fd60008000000 */
.L_x_39:
[----:B------:R-:W-:Y:S01]  /*20d0*/  ULEA UR17, UR27, UR4, 0x3 ;  /* 0x000000041b117291 */ /* 0x000fe2000f8e18ff */
[----:B--2---:R-:W-:Y:S01]  /*20e0*/  @P5 MOV R3, 0x3000 ;  /* 0x0000300000035802 */ /* 0x004fe20000000f00 */
[----:B-12---:R-:W-:Y:S10]  /*20f0*/  @P0 BRA `(.L_x_34) ;  /* 0x00000000000c0947 */ /* 0x006ff40003800000 */
[----:B------:R-:W-:-:S04]  /*2100*/  SHF.L.U32 R4, R17, 0x1f, RZ ;  /* 0x0000001f11047819 */ /* 0x000fc800000006ff */
[----:B------:R-:W2:Y:S02]  /*2110*/  SYNCS.PHASECHK.TRANS64.TRYWAIT P0, [UR17+0x120], R4 ;  /* 0x00012004ff0075a7 */ /* 0x000ea40008001111 */
[----:B--2---:R-:W-:Y:S05]  /*2120*/  @!P0 BRA `(.L_x_35) ;  /* 0x0000005c00c88947 */ /* 0x004fea0003800000 */
.L_x_34:
[----:B------:R2:W-:Y:S01]  /*2130*/  @P5 SYNCS.ARRIVE.TRANS64 RZ, [UR17], R3 ;  /* 0x00000003ffff59a7 */ /* 0x0005e20008000011 */
[----:B------:R-:W-:-:S04]  /*2140*/  ULOP3.LUT UR8, UR7, 0x2, URZ, 0xfc, !UPT ;  /* 0x0000000207087892 */ /* 0x000fc8000f8efcff */
[----:B------:R-:W-:-:S09]  /*2150*/  UISETP.NE.AND UP0, UPT, UR8, 0x2, UPT ;  /* 0x000000020800788c */ /* 0x000fd2000bf05270 */
[----:B------:R-:W-:Y:S05]  /*2160*/  BRA.U UP0, `(.L_x_36) ;  /* 0x0000000100047547 */ /* 0x000fea000b800000 */
[----:B------:R-:W-:Y:S05]  /*2170*/  BPT.TRAP 0x1 ;  /* 0x000000040000795c */ /* 0x000fea0000300000 */
.L_x_36:
[----:B------:R-:W-:Y:S04]  /*2180*/  BSSY.RECONVERGENT B0, `(.L_x_37) ;  /* 0x0000003000007945 */ /* 0x000fe80003800200 */
[----:B------:R-:W-:Y:S05]  /*2190*/  @!P4 BRA `(.L_x_38) ;  /* 0x000000000004c947 */ /* 0x000fea0003800000 */
[----:B------:R-:W-:Y:S05]  /*21a0*/  BPT.TRAP 0x1 ;  /* 0x000000040000795c */ /* 0x000fea0000300000 */
.L_x_38:
[----:B------:R-:W-:Y:S05]  /*21b0*/  BSYNC.RECONVERGENT B0 ;  /* 0x0000000000007941 */ /* 0x000fea0003800200 */
.L_x_37:
        /* <DEDUP_REMOVED lines=9> */
[----:B------:R-:W-:Y:S02]  /*2250*/  USHF.L.U32 UR18, UR23, 0x6, URZ ;  /* 0x0000000617127899 */ /* 0x000fe400080006ff */
[----:B------:R-:W-:Y:S01]  /*2260*/  ULOP3.LUT UR17, UR17, 0xfefffff8, URZ, 0xc0, !UPT ;  /* 0xfefffff811117892 */ /* 0x000fe2000f8ec0ff */
[----:B-1----:R-:W-:Y:S01]  /*2270*/  SHF.L.U32 R2, R17, 0x1f, RZ ;  /* 0x0000001f11027819 */ /* 0x002fe200000006ff */
[----:B------:R-:W-:Y:S02]  /*2280*/  UIADD3 UR16, UPT, UPT, UR16, 0x2600, URZ ;  /* 0x0000260010107890 */ /* 0x000fe4000fffe0ff */
[----:B------:R-:W-:Y:S01]  /*2290*/  UIADD3.X UR33, UPT, UPT, URZ, UR25, URZ, UP1, !UPT ;  /* 0x00000019ff217290 */ /* 0x000fe20008ffe4ff */
[----:B------:R4:W1:Y:S01]  /*22a0*/  SYNCS.PHASECHK.TRANS64.TRYWAIT P0, [UR8+0x120], R2 ;  /* 0x00012002ff0075a7 */ /* 0x0008620008001108 */
[----:B------:R-:W-:-:S02]  /*22b0*/  ULEA UR8, UR27, UR4, 0xb ;  /* 0x000000041b087291 */ /* 0x000fc4000f8e58ff */
[----:B------:R-:W-:Y:S02]  /*22c0*/  UIADD3.X UR31, UPT, UPT, URZ, UR25, URZ, UP0, !UPT ;  /* 0x00000019ff1f7290 */ /* 0x000fe400087fe4ff */
[----:B------:R-:W-:Y:S01]  /*22d0*/  UIADD3 UR8, UPT, UPT, UR8, 0x26600, URZ ;  /* 0x0002660008087890 */ /* 0x000fe2000fffe0ff */
[----:B------:R-:W-:Y:S01]  /*22e0*/  UMOV UR28, 0x0 ;  /* 0x00000000001c7882 */ /* 0x000fe20000000000 */
[----:B------:R-:W-:Y:S01]  /*22f0*/  UMOV UR29, 0x10000000 ;  /* 0x10000000001d7882 */ /* 0x000fe20000000000 */
[----:B------:R-:W-:Y:S01]  /*2300*/  UMOV UR19, UR35 ;  /* 0x0000002300137c82 */ /* 0x000fe20008000000 */
[----:B------:R-:W-:Y:S01]  /*2310*/  UMOV UR20, UR36 ;  /* 0x0000002400147c82 */ /* 0x000fe20008000000 */
[----:B------:R-:W-:Y:S01]  /*2320*/  UMOV UR12, UR36 ;  /* 0x00000024000c7c82 */ /* 0x000fe20008000000 */
[----:B------:R-:W-:Y:S01]  /*2330*/  UMOV UR9, UR17 ;  /* 0x0000001100097c82 */ /* 0x000fe20008000000 */
[----:B------:R-:W-:Y:S01]  /*2340*/  UMOV UR10, UR18 ;  /* 0x00000012000a7c82 */ /* 0x000fe20008000000 */
[----:B------:R4:W-:Y:S01]  /*2350*/  UTMALDG.3D.2CTA [UR16], [UR32], desc[UR28] ;  /* 0x00001c10200075b4 */ /* 0x0009e20008211000 */
[----:B------:R-:W-:Y:S01]  /*2360*/  UIADD3 UR23, UPT, UPT, UR23, 0x1, URZ ;  /* 0x0000000117177890 */ /* 0x000fe2000fffe0ff */
[----:B------:R-:W-:-:S03]  /*2370*/  UMOV UR27, UR13 ;  /* 0x0000000d001b7c82 */ /* 0x000fc60008000000 */
[----:B------:R-:W-:Y:S01]  /*2380*/  UISETP.NE.AND UP0, UPT, UR23, UR26, UPT ;  /* 0x0000001a1700728c */ /* 0x000fe2000bf05270 */
[----:B------:R4:W-:Y:S08]  /*2390*/  UTMALDG.3D.2CTA [UR8], [UR30], desc[UR28] ;  /* 0x00001c081e0075b4 */ /* 0x0009f00008211000 */
[----:B----4-:R-:W-:Y:S05]  /*23a0*/  BRA.U UP0, `(.L_x_39) ;  /* 0xfffffffd00487547 */ /* 0x010fea000b83ffff */
.L_x_33:
[C---:B-1----:R-:W-:Y:S01]  /*23b0*/  LEA R2, R16.reuse, UR4, 0x3 ;  /* 0x0000000410027c11 */ /* 0x042fe2000f8e18ff */
[----:B------:R-:W-:Y:S01]  /*23c0*/  NOP ;  /* 0x0000000000007918 */ /* 0x000fe20000000000 */
[----:B--2---:R-:W-:Y:S02]  /*23d0*/  SHF.L.U32 R3, R13, 0x1f, RZ ;  /* 0x0000001f0d037819 */ /* 0x004fe400000006ff */
[----:B------:R-:W-:Y:S02]  /*23e0*/  LEA R4, R16, UR4, 0x4 ;  /* 0x0000000410047c11 */ /* 0x000fe4000f8e20ff */
[----:B------:R-:W1:Y:S02]  /*23f0*/  SYNCS.PHASECHK.TRANS64.TRYWAIT P0, [R2+URZ+0x260], R3 ;  /* 0x00026003020075a7 */ /* 0x000e6400080011ff */
[----:B-1----:R-:W-:Y:S05]  /*2400*/  @!P0 BRA `(.L_x_40) ;  /* 0x0000005c00288947 */ /* 0x002fea0003800000 */
.L_x_150:
[----:B------:R-:W2:Y:S01]  /*2410*/  LDS.128 R4, [R4+0x2f0] ;  /* 0x0002f00004047984 */ /* 0x000ea20000000c00 */
[----:B------:R-:W-:Y:S01]  /*2420*/  ISETP.GE.AND P0, PT, R40, 0x1, PT ;  /* 0x000000012800780c */ /* 0x000fe20003f06270 */
[----:B-1----:R-:W-:Y:S01]  /*2430*/  VIADD R2, R2, 0x270 ;  /* 0x0000027002027836 */ /* 0x002fe20000000000 */
[----:B------:R-:W-:Y:S01]  /*2440*/  @!PT LDS RZ, [RZ] ;  /* 0x00000000fffff984 */ /* 0x000fe20000000800 */
[----:B------:R-:W-:Y:S01]  /*2450*/  @!PT LDS RZ, [RZ] ;  /* 0x00000000fffff984 */ /* 0x000fe20000000800 */
[----:B------:R-:W-:Y:S01]  /*2460*/  @!PT LDS RZ, [RZ] ;  /* 0x00000000fffff984 */ /* 0x000fe20000000800 */
[----:B------:R-:W-:Y:S01]  /*2470*/  @!PT LDS RZ, [RZ] ;  /* 0x00000000fffff984 */ /* 0x000fe20000000800 */
[----:B------:R1:W-:Y:S06]  /*2480*/  MEMBAR.ALL.CTA ;  /* 0x0000000000007992 */ /* 0x0003ec0000008000 */
[----:B-1----:R-:W1:Y:S01]  /*2490*/  FENCE.VIEW.ASYNC.S ;  /* 0x00000000000073c6 */ /* 0x002e620000000000 */
[----:B------:R-:W-:-:S04]  /*24a0*/  PRMT R2, RZ, 0x654, R2 ;  /* 0x00000654ff027816 */ /* 0x000fc80000000002 */
[----:B-1----:R1:W-:Y:S01]  /*24b0*/  SYNCS.ARRIVE.TRANS64.RED.A1T0 RZ, [R2+URZ], RZ ;  /* 0x000000ff02ff79a7 */ /* 0x0023e200081004ff */
[----:B--2---:R-:W-:-:S13]  /*24c0*/  LOP3.LUT P2, RZ, R6, 0x1, RZ, 0xc0, !PT ;  /* 0x0000000106ff7812 */ /* 0x004fda000784c0ff */
[----:B------:R-:W-:Y:S01]  /*24d0*/  @P2 SHF.R.U32.HI R3, RZ, 0x10, R5 ;  /* 0x00000010ff032819 */ /* 0x000fe20000011605 */
[----:B------:R-:W-:Y:S01]  /*24e0*/  VOTEU.ANY UP0, P2 ;  /* 0x0000000000ff7886 */ /* 0x000fe20001000100 */
[----:B------:R-:W-:Y:S02]  /*24f0*/  @P2 MOV R10, R4 ;  /* 0x00000004000a2202 */ /* 0x000fe40000000f00 */
[----:B------:R-:W-:Y:S02]  /*2500*/  @P2 R2UR.BROADCAST UR8, R3 ;  /* 0x00000000030822ca */ /* 0x000fe400008e0000 */
[----:B------:R-:W-:-:S11]  /*2510*/  @P2 LOP3.LUT R9, R5, 0xffff, RZ, 0xc0, !PT ;  /* 0x0000ffff05092812 */ /* 0x000fd600078ec0ff */
[----:B------:R-:W-:Y:S01]  /*2520*/  @UP0 UMOV UR36, UR8 ;  /* 0x0000000800240c82 */ /* 0x000fe20008000000 */
[----:B-1----:R-:W-:Y:S05]  /*2530*/  @!P0 BRA `(.L_x_41) ;  /* 0x0000000000b88947 */ /* 0x002fea0003800000 */
[----:B------:R-:W3:Y:S01]  /*2540*/  LDC.64 R4, c[0x0][0xb18] ;  /* 0x0002c600ff047b82 */ /* 0x000ee20000000a00 */
[----:B------:R-:W-:-:S07]  /*2550*/  ISETP.NE.AND P3, PT, R40, 0x1, PT ;  /* 0x000000012800780c */ /* 0x000fce0003f65270 */
[----:B------:R-:W1:Y:S08]  /*2560*/  LDC.64 R6, c[0x0][0xb10] ;  /* 0x0002c400ff067b82 */ /* 0x000e700000000a00 */
[----:B------:R-:W2:Y:S08]  /*2570*/  LDC R14, c[0x0][0xb20] ;  /* 0x0002c800ff0e7b82 */ /* 0x000eb00000000800 */
[----:B------:R-:W4:Y:S01]  /*2580*/  LDC R15, c[0x0][0xb0c] ;  /* 0x0002c300ff0f7b82 */ /* 0x000f220000000800 */
[----:B---3--:R-:W-:Y:S01]  /*2590*/  IMAD.HI.U32 R21, R0, R5, RZ ;  /* 0x0000000500157227 */ /* 0x008fe200078e00ff */
[----:B------:R-:W-:-:S03]  /*25a0*/  ISETP.NE.AND P0, PT, R4, 0x1, PT ;  /* 0x000000010400780c */ /* 0x000fc60003f05270 */
[----:B------:R-:W-:-:S03]  /*25b0*/  IMAD.HI.U32 R5, R9, R5, RZ ;  /* 0x0000000509057227 */ /* 0x000fc600078e00ff */
[----:B------:R-:W3:Y:S01]  /*25c0*/  LDC.64 R2, c[0x0][0xb28] ;  /* 0x0002ca00ff027b82 */ /* 0x000ee20000000a00 */
[----:B-1----:R-:W-:-:S04]  /*25d0*/  IMAD.HI.U32 R22, R8, R6, RZ ;  /* 0x0000000608167227 */ /* 0x002fc800078e00ff */
[----:B------:R-:W-:Y:S01]  /*25e0*/  IMAD.HI.U32 R23, R10, R6, RZ ;  /* 0x000000060a177227 */ /* 0x000fe200078e00ff */
[----:B------:R-:W-:Y:S02]  /*25f0*/  SHF.R.U32.HI R22, RZ, R7, R22 ;  /* 0x00000007ff167219 */ /* 0x000fe40000011616 */
[-C--:B--2---:R-:W-:Y:S02]  /*2600*/  SHF.R.U32.HI R21, RZ, R14.reuse, R21 ;  /* 0x0000000eff157219 */ /* 0x084fe40000011615 */
[----:B------:R-:W-:Y:S02]  /*2610*/  SHF.R.U32.HI R5, RZ, R14, R5 ;  /* 0x0000000eff057219 */ /* 0x000fe40000011605 */
[----:B------:R-:W-:Y:S02]  /*2620*/  SEL R21, R0, R21, !P0 ;  /* 0x0000001500157207 */ /* 0x000fe40004000000 */
[----:B------:R-:W-:Y:S02]  /*2630*/  SHF.R.U32.HI R23, RZ, R7, R23 ;  /* 0x00000007ff177219 */ /* 0x000fe40000011617 */
[----:B----4-:R-:W-:-:S02]  /*2640*/  ISETP.NE.AND P1, PT, R15, 0x1, PT ;  /* 0x000000010f00780c */ /* 0x010fc40003f25270 */
[----:B------:R-:W-:Y:S02]  /*2650*/  SEL R5, R9, R5, !P0 ;  /* 0x0000000509057207 */ /* 0x000fe40004000000 */
[----:B------:R-:W-:Y:S02]  /*2660*/  SEL R22, R8, R22, !P1 ;  /* 0x0000001608167207 */ /* 0x000fe40004800000 */
[----:B------:R-:W-:Y:S01]  /*2670*/  SEL R23, R10, R23, !P1 ;  /* 0x000000170a177207 */ /* 0x000fe20004800000 */
[----:B---3--:R-:W-:-:S04]  /*2680*/  IMAD.HI.U32 R20, R21, R2, RZ ;  /* 0x0000000215147227 */ /* 0x008fc800078e00ff */
        /* <DEDUP_REMOVED lines=10> */
[----:B------:R-:W-:-:S04]  /*2730*/  @!P0 IMAD.HI.U32 R7, R23, R2, RZ ;  /* 0x0000000217078227 */ /* 0x000fc800078e00ff */
[----:B------:R-:W-:Y:S01]  /*2740*/  IMAD.MOV R2, RZ, RZ, -R6 ;  /* 0x000000ffff027224 */ /* 0x000fe200078e0a06 */
[----:B------:R-:W-:Y:S02]  /*2750*/  @!P0 SHF.R.U32.HI R3, RZ, R3, R7 ;  /* 0x00000003ff038219 */ /* 0x000fe40000011607 */
[----:B------:R-:W-:Y:S01]  /*2760*/  IADD3 R7, PT, PT, -R5, RZ, RZ ;  /* 0x000000ff05077210 */ /* 0x000fe20007ffe1ff */
[----:B------:R-:W-:Y:S01]  /*2770*/  IMAD R2, R40, R2, R5 ;  /* 0x0000000228027224 */ /* 0x000fe200078e0205 */
        /* <DEDUP_REMOVED lines=10> */
.L_x_41:
[----:B------:R-:W1:Y:S02]  /*2820*/  LDCU UR8, c[0x0][0xb30] ;  /* 0x00016600ff0877ac */ /* 0x000e640008000800 */
[----:B-1----:R-:W-:-:S09]  /*2830*/  UISETP.NE.AND UP0, UPT, UR8, 0x1, UPT ;  /* 0x000000010800788c */ /* 0x002fd2000bf05270 */
[----:B------:R-:W-:Y:S05]  /*2840*/  BRA.U UP0, `(.L_x_42) ;  /* 0x0000000100407547 */ /* 0x000fea000b800000 */
[----:B------:R-:W1:Y:S08]  /*2850*/  LDC.64 R4, c[0x0][0xb10] ;  /* 0x0002c400ff047b82 */ /* 0x000e700000000a00 */
[----:B------:R-:W2:Y:S08]  /*2860*/  LDC.64 R2, c[0x0][0xb18] ;  /* 0x0002c600ff027b82 */ /* 0x000eb00000000a00 */
[----:B------:R-:W4:Y:S08]  /*2870*/  LDC R6, c[0x0][0xb20] ;  /* 0x0002c800ff067b82 */ /* 0x000f300000000800 */
[----:B------:R-:W3:Y:S01]  /*2880*/  LDC R7, c[0x0][0xb0c] ;  /* 0x0002c300ff077b82 */ /* 0x000ee20000000800 */
[----:B-1----:R-:W-:-:S05]  /*2890*/  IMAD.HI.U32 R4, R10, R4, RZ ;  /* 0x000000040a047227 */ /* 0x002fca00078e00ff */
[----:B------:R-:W-:Y:S01]  /*28a0*/  SHF.R.U32.HI R4, RZ, R5, R4 ;  /* 0x00000005ff047219 */ /* 0x000fe20000011604 */
[----:B--2---:R-:W-:Y:S01]  /*28b0*/  IMAD.HI.U32 R3, R9, R3, RZ ;  /* 0x0000000309037227 */ /* 0x004fe200078e00ff */
[----:B------:R-:W-:-:S04]  /*28c0*/  ISETP.NE.AND P0, PT, R2, 0x1, PT ;  /* 0x000000010200780c */ /* 0x000fc80003f05270 */
[----:B----4-:R-:W-:-:S04]  /*28d0*/  SHF.R.U32.HI R3, RZ, R6, R3 ;  /* 0x00000006ff037219 */ /* 0x010fc80000011603 */
[----:B------:R-:W-:Y:S02]  /*28e0*/  SEL R3, R9, R3, !P0 ;  /* 0x0000000309037207 */ /* 0x000fe40004000000 */
[----:B---3--:R-:W-:-:S04]  /*28f0*/  ISETP.NE.AND P1, PT, R7, 0x1, PT ;  /* 0x000000010700780c */ /* 0x008fc80003f25270 */
[----:B------:R-:W-:-:S05]  /*2900*/  SEL R4, R10, R4, !P1 ;  /* 0x000000040a047207 */ /* 0x000fca0004800000 */
[----:B------:R-:W-:Y:S02]  /*2910*/  IMAD.IADD R5, R3, 0x1, -R4 ;  /* 0x0000000103057824 */ /* 0x000fe400078e0a04 */
[----:B------:R-:W-:Y:S02]  /*2920*/  IMAD.IADD R3, R4, 0x1, -R3 ;  /* 0x0000000104037824 */ /* 0x000fe400078e0a03 */
[----:B------:R-:W-:Y:S02]  /*2930*/  IMAD R10, R5, R7, R10 ;  /* 0x00000007050a7224 */ /* 0x000fe400078e020a */
[----:B------:R-:W-:-:S07]  /*2940*/  IMAD R9, R3, R2, R9 ;  /* 0x0000000203097224 */ /* 0x000fce00078e0209 */
.L_x_42:
[----:B------:R-:W-:Y:S01]  /*2950*/  VIADD R16, R16, 0x1 ;  /* 0x0000000110107836 */ /* 0x000fe20000000000 */
[----:B------:R-:W-:Y:S01]  /*2960*/  PLOP3.LUT P1, PT, PT, PT, PT, 0x80, 0x8 ;  /* 0x000000000008781c */ /* 0x000fe20003f2f070 */
[----:B------:R-:W-:Y:S02]  /*2970*/  IMAD.IADD R14, R10, 0x1, R91 ;  /* 0x000000010a0e7824 */ /* 0x000fe400078e025b */
[----:B------:R-:W-:Y:S01]  /*2980*/  IMAD.IADD R15, R9, 0x1, R90 ;  /* 0x00000001090f7824 */ /* 0x000fe200078e025a */
[----:B------:R-:W-:-:S04]  /*2990*/  ISETP.NE.AND P0, PT, R16, 0x2, PT ;  /* 0x000000021000780c */ /* 0x000fc80003f05270 */
[----:B------:R-:W-:Y:S02]  /*29a0*/  SEL R2, RZ, 0x1, P0 ;  /* 0x00000001ff027807 */ /* 0x000fe40000000000 */
[----:B------:R-:W-:Y:S02]  /*29b0*/  SEL R16, R16, RZ, P0 ;  /* 0x000000ff10107207 */ /* 0x000fe40000000000 */
[----:B------:R-:W-:Y:S01]  /*29c0*/  LOP3.LUT R13, R13, R2, RZ, 0x3c, !PT ;  /* 0x000000020d0d7212 */ /* 0x000fe200078e3cff */
[----:B------:R-:W-:Y:S06]  /*29d0*/  @P2 BRA `(.L_x_43) ;  /* 0xfffffff000582947 */ /* 0x000fec000383ffff */
[----:B------:R-:W-:Y:S01]  /*29e0*/  UIADD3 UR4, UPT, UPT, UR4, 0x120, URZ ;  /* 0x0000012004047890 */ /* 0x000fe2000fffe0ff */
[----:B------:R-:W-:-:S03]  /*29f0*/  SHF.L.U32 R2, R17, 0x1f, RZ ;  /* 0x0000001f11027819 */ /* 0x000fc600000006ff */
[----:B------:R-:W-:-:S09]  /*2a00*/  ULEA UR5, UR13, UR4, 0x3 ;  /* 0x000000040d057291 */ /* 0x000fd2000f8e18ff */
[----:B------:R-:W1:Y:S02]  /*2a10*/  SYNCS.PHASECHK.TRANS64.TRYWAIT P0, [UR5], R2 ;  /* 0x00000002ff0075a7 */ /* 0x000e640008001105 */
[----:B-1----:R-:W-:Y:S05]  /*2a20*/  @!P0 BRA `(.L_x_44) ;  /* 0x0000005400b48947 */ /* 0x002fea0003800000 */
.L_x_152:
[----:B------:R-:W-:-:S04]  /*2a30*/  UIADD3 UR6, UPT, UPT, UR13, 0x1, URZ ;  /* 0x000000010d067890 */ /* 0x000fc8000fffe0ff */
[----:B------:R-:W-:-:S04]  /*2a40*/  UISETP.NE.AND UP0, UPT, UR6, 0x24, UPT ;  /* 0x000000240600788c */ /* 0x000fc8000bf05270 */
[----:B------:R-:W-:Y:S02]  /*2a50*/  USEL UR7, URZ, 0x1, UP0 ;  /* 0x00000001ff077887 */ /* 0x000fe40008000000 */
[----:B------:R-:W-:-:S04]  /*2a60*/  USEL UR6, UR6, URZ, UP0 ;  /* 0x000000ff06067287 */ /* 0x000fc80008000000 */
[----:B------:R-:W-:Y:S01]  /*2a70*/  ULEA UR5, UR6, UR4, 0x3 ;  /* 0x0000000406057291 */ /* 0x000fe2000f8e18ff */
[----:B-1----:R-:W-:-:S04]  /*2a80*/  LOP3.LUT R2, R17, UR7, RZ, 0x3c, !PT ;  /* 0x0000000711027c12 */ /* 0x002fc8000f8e3cff */
[----:B------:R-:W-:-:S04]  /*2a90*/  SHF.L.U32 R3, R2, 0x1f, RZ ;  /* 0x0000001f02037819 */ /* 0x000fc800000006ff */
[----:B------:R-:W1:Y:S02]  /*2aa0*/  SYNCS.PHASECHK.TRANS64.TRYWAIT P0, [UR5], R3 ;  /* 0x00000003ff0075a7 */ /* 0x000e640008001105 */
[----:B-1----:R-:W-:Y:S05]  /*2ab0*/  @!P0 BRA `(.L_x_45) ;  /* 0x0000005400a88947 */ /* 0x002fea0003800000 */
.L_x_154:
[----:B------:R-:W-:-:S04]  /*2ac0*/  UIADD3 UR6, UPT, UPT, UR6, 0x1, URZ ;  /* 0x0000000106067890 */ /* 0x000fc8000fffe0ff */
[----:B------:R-:W-:-:S04]  /*2ad0*/  UISETP.NE.AND UP0, UPT, UR6, 0x24, UPT ;  /* 0x000000240600788c */ /* 0x000fc8000bf05270 */
[----:B------:R-:W-:Y:S02]  /*2ae0*/  USEL UR7, URZ, 0x1, UP0 ;  /* 0x00000001ff077887 */ /* 0x000fe40008000000 */
[----:B------:R-:W-:-:S04]  /*2af0*/  USEL UR6, UR6, URZ, UP0 ;  /* 0x000000ff06067287 */ /* 0x000fc80008000000 */
[----:B------:R-:W-:Y:S01]  /*2b00*/  ULEA UR5, UR6, UR4, 0x3 ;  /* 0x0000000406057291 */ /* 0x000fe2000f8e18ff */
[----:B------:R-:W-:-:S04]  /*2b10*/  LOP3.LUT R2, R2, UR7, RZ, 0x3c, !PT ;  /* 0x0000000702027c12 */ /* 0x000fc8000f8e3cff */
[----:B-1----:R-:W-:-:S04]  /*2b20*/  SHF.L.U32 R3, R2, 0x1f, RZ ;  /* 0x0000001f02037819 */ /* 0x002fc800000006ff */
[----:B------:R-:W1:Y:S02]  /*2b30*/  SYNCS.PHASECHK.TRANS64.TRYWAIT P0, [UR5], R3 ;  /* 0x00000003ff0075a7 */ /* 0x000e640008001105 */
[----:B-1----:R-:W-:Y:S05]  /*2b40*/  @!P0 BRA `(.L_x_46) ;  /* 0x00000054009c8947 */ /* 0x002fea0003800000 */
.L_x_156:
        /* <DEDUP_REMOVED lines=9> */
.L_x_158:
        /* <DEDUP_REMOVED lines=9> */
.L_x_160:
        /* <DEDUP_REMOVED lines=9> */
.L_x_162:
        /* <DEDUP_REMOVED lines=9> */
.L_x_164:
        /* <DEDUP_REMOVED lines=9> */
.L_x_166:
        /* <DEDUP_REMOVED lines=9> */
.L_x_168:
        /* <DEDUP_REMOVED lines=9> */
.L_x_170:
        /* <DEDUP_REMOVED lines=9> */
.L_x_172:
        /* <DEDUP_REMOVED lines=9> */
.L_x_174:
        /* <DEDUP_REMOVED lines=9> */
.L_x_176:
        /* <DEDUP_REMOVED lines=9> */
.L_x_178:
        /* <DEDUP_REMOVED lines=9> */
.L_x_180:
        /* <DEDUP_REMOVED lines=9> */
.L_x_182:
        /* <DEDUP_REMOVED lines=9> */
.L_x_184:
        /* <DEDUP_REMOVED lines=9> */
.L_x_186:
        /* <DEDUP_REMOVED lines=9> */
.L_x_188:
        /* <DEDUP_REMOVED lines=9> */
.L_x_190:
        /* <DEDUP_REMOVED lines=9> */
.L_x_192:
        /* <DEDUP_REMOVED lines=9> */
.L_x_194:
        /* <DEDUP_REMOVED lines=9> */
.L_x_196:
        /* <DEDUP_REMOVED lines=9> */
.L_x_198:
        /* <DEDUP_REMOVED lines=9> */
.L_x_200:
        /* <DEDUP_REMOVED lines=9> */
.L_x_202:
        /* <DEDUP_REMOVED lines=9> */
.L_x_204:
        /* <DEDUP_REMOVED lines=9> */
.L_x_206:
        /* <DEDUP_REMOVED lines=9> */
.L_x_208:
        /* <DEDUP_REMOVED lines=9> */
.L_x_210:
        /* <DEDUP_REMOVED lines=9> */
.L_x_212:
        /* <DEDUP_REMOVED lines=9> */
.L_x_214:
        /* <DEDUP_REMOVED lines=9> */
.L_x_216:
        /* <DEDUP_REMOVED lines=9> */
.L_x_218:
        /* <DEDUP_REMOVED lines=9> */
.L_x_220:
[----:B------:R-:W-:-:S04]  /*3d50*/  UIADD3 UR6, UPT, UPT, UR6, 0x1, URZ ;  /* 0x0000000106067890 */ /* 0x000fc8000fffe0ff */
[----:B------:R-:W-:-:S04]  /*3d60*/  UISETP.NE.AND UP0, UPT, UR6, 0x24, UPT ;  /* 0x000000240600788c */ /* 0x000fc8000bf05270 */
[----:B------:R-:W-:Y:S02]  /*3d70*/  USEL UR5, URZ, 0x1, UP0 ;  /* 0x00000001ff057887 */ /* 0x000fe40008000000 */
[----:B------:R-:W-:-:S04]  /*3d80*/  USEL UR6, UR6, URZ, UP0 ;  /* 0x000000ff06067287 */ /* 0x000fc80008000000 */
[----:B------:R-:W-:Y:S01]  /*3d90*/  ULEA UR6, UR6, UR4, 0x3 ;  /* 0x0000000406067291 */ /* 0x000fe2000f8e18ff */
[----:B------:R-:W-:-:S04]  /*3da0*/  LOP3.LUT R2, R2, UR5, RZ, 0x3c, !PT ;  /* 0x0000000502027c12 */ /* 0x000fc8000f8e3cff */
[----:B------:R-:W-:Y:S01]  /*3db0*/  SHF.L.U32 R2, R2, 0x1f, RZ ;  /* 0x0000001f02027819 */ /* 0x000fe200000006ff */
[----:B-1-3--:R-:W-:-:S07]  /*3dc0*/  IMAD.U32 R0, RZ, RZ, UR6 ;  /* 0x00000006ff007e24 */ /* 0x00afce000f8e00ff */
.L_x_79:
[----:B-1----:R1:W2:Y:S02]  /*3dd0*/  SYNCS.PHASECHK.TRANS64.TRYWAIT P0, [R0+URZ], R2 ;  /* 0x00000002000075a7 */ /* 0x0022a400080011ff */
[----:B--2---:R-:W-:Y:S05]  /*3de0*/  @!P0 NANOSLEEP.SYNCS 0x989680 ;  /* 0x009896800000895d */ /* 0x004fea0003900000 */
[----:B------:R-:W2:Y:S02]  /*3df0*/  @!P0 SYNCS.PHASECHK.TRANS64 P0, [R0+URZ], R2 ;  /* 0x00000002000085a7 */ /* 0x000ea400080010ff */
[----:B--2---:R-:W-:Y:S05]  /*3e00*/  @P0 EXIT ;  /* 0x000000000000094d */ /* 0x004fea0003800000 */
[----:B------:R-:W-:Y:S05]  /*3e10*/  BRA `(.L_x_79) ;  /* 0xfffffffc00ec7947 */ /* 0x000fea000383ffff */
.L_x_23:
[----:B------:R-:W-:-:S04]  /*3e20*/  UISETP.NE.AND UP1, UPT, UR37, URZ, UPT ;  /* 0x000000ff2500728c */ /* 0x000fc8000bf25270 */
[----:B------:R-:W-:-:S09]  /*3e30*/  UISETP.NE.OR UP1, UPT, UR10, 0x1, UP1 ;  /* 0x000000010a00788c */ /* 0x000fd20008f25670 */
[----:B------:R-:W-:Y:S05]  /*3e40*/  BRA.U UP1, `(.L_x_80) ;  /* 0x0000000501487547 */ /* 0x000fea000b800000 */
[----:B------:R-:W-:Y:S01]  /*3e50*/  ISETP.GE.U32.AND P2, PT, R2, 0x2, PT ;  /* 0x000000020200780c */ /* 0x000fe20003f46070 */
[----:B------:R-:W-:Y:S01]  /*3e60*/  IMAD.MOV.U32 R12, RZ, RZ, 0x1 ;  /* 0x00000001ff0c7424 */ /* 0x000fe200078e00ff */
[----:B------:R-:W-:Y:S02]  /*3e70*/  CS2R R10, SRZ ;  /* 0x00000000000a7805 */ /* 0x000fe4000001ff00 */
[----:B------:R-:W-:Y:S01]  /*3e80*/  CS2R R8, SRZ ;  /* 0x0000000000087805 */ /* 0x000fe2000001ff00 */
[----:B------:R-:W-:Y:S01]  /*3e90*/  UMOV UR4, 0x400 ;  /* 0x0000040000047882 */ /* 0x000fe20000000000 */
[----:B------:R-:W-:Y:S01]  /*3ea0*/  UMOV UR6, URZ ;  /* 0x000000ff00067c82 */ /* 0x000fe20008000000 */
[----:B------:R-:W-:-:S12]  /*3eb0*/  ULEA UR37, UR37, UR4, 0x18 ;  /* 0x0000000425257291 */ /* 0x000fd8000f8ec0ff */
.L_x_84:
[----:B------:R-:W-:Y:S02]  /*3ec0*/  LEA R0, R8, UR37, 0x3 ;  /* 0x0000002508007c11 */ /* 0x000fe4000f8e18ff */
[----:B------:R-:W-:-:S03]  /*3ed0*/  SHF.L.U32 R4, R9, 0x1f, RZ ;  /* 0x0000001f09047819 */ /* 0x000fc600000006ff */
[----:B------:R-:W-:Y:S01]  /*3ee0*/  VIADD R5, R0, 0x2d0 ;  /* 0x000002d000057836 */ /* 0x000fe20000000000 */
[----:B------:R-:W1:Y:S02]  /*3ef0*/  SYNCS.PHASECHK.TRANS64.TRYWAIT P0, [R0+URZ+0x2c0], R4 ;  /* 0x0002c004000075a7 */ /* 0x000e6400080011ff */
[----:B-1----:R-:W-:Y:S05]  /*3f00*/  @!P0 BRA `(.L_x_81) ;  /* 0x0000004c00c48947 */ /* 0x002fea0003800000 */
.L_x_221:
[----:B------:R-:W-:Y:S01]  /*3f10*/  ULEA UR5, UR6, UR37, 0x3 ;  /* 0x0000002506057291 */ /* 0x000fe2000f8e18ff */
[----:B-1----:R-:W-:Y:S01]  /*3f20*/  PRMT R0, RZ, 0x654, R5 ;  /* 0x00000654ff007816 */ /* 0x002fe20000000005 */
[----:B------:R-:W-:Y:S01]  /*3f30*/  @!P2 IMAD.MOV.U32 R4, RZ, RZ, 0x10 ;  /* 0x00000010ff04a424 */ /* 0x000fe200078e00ff */
[----:B------:R-:W-:Y:S01]  /*3f40*/  SHF.L.U32 R5, R12, 0x1f, RZ ;  /* 0x0000001f0c057819 */ /* 0x000fe200000006ff */
[----:B------:R-:W-:Y:S01]  /*3f50*/  UIADD3 UR4, UPT, UPT, UR5, 0x260, URZ ;  /* 0x0000026005047890 */ /* 0x000fe2000fffe0ff */
[----:B------:R1:W-:Y:S05]  /*3f60*/  SYNCS.ARRIVE.TRANS64.RED.A1T0 RZ, [R0+URZ], RZ ;  /* 0x000000ff00ff79a7 */ /* 0x0003ea00081004ff */
[----:B------:R-:W-:Y:S01]  /*3f70*/  IMAD.U32 R6, RZ, RZ, UR4 ;  /* 0x00000004ff067e24 */ /* 0x000fe2000f8e00ff */
[----:B------:R-:W2:Y:S04]  /*3f80*/  SYNCS.PHASECHK.TRANS64.TRYWAIT P0, [UR5+0x270], R5 ;  /* 0x00027005ff0075a7 */ /* 0x000ea80008001105 */
[----:B------:R-:W-:Y:S01]  /*3f90*/  PRMT R6, R2, 0x654, R6 ;  /* 0x0000065402067816 */ /* 0x000fe20000000006 */
[----:B-12---:R-:W-:Y:S06]  /*3fa0*/  @!P0 BRA `(.L_x_82) ;  /* 0x0000004c00b08947 */ /* 0x006fec0003800000 */
.L_x_223:
[----:B------:R-:W-:Y:S01]  /*3fb0*/  ULEA UR4, UR6, UR37, 0x4 ;  /* 0x0000002506047291 */ /* 0x000fe2000f8e20ff */
[----:B------:R-:W-:Y:S01]  /*3fc0*/  SEL R3, R6, R3, !P2 ;  /* 0x0000000306037207 */ /* 0x000fe20005000000 */
[----:B------:R-:W-:Y:S01]  /*3fd0*/  UIADD3 UR5, UPT, UPT, UR5, 0x260, URZ ;  /* 0x0000026005057890 */ /* 0x000fe2000fffe0ff */
[----:B-1----:R-:W-:Y:S01]  /*3fe0*/  LEA R0, R11, UR37, 0x3 ;  /* 0x000000250b007c11 */ /* 0x002fe2000f8e18ff */
[----:B------:R-:W-:Y:S01]  /*3ff0*/  UIADD3 UR4, UPT, UPT, UR4, 0x2f0, URZ ;  /* 0x000002f004047890 */ /* 0x000fe2000fffe0ff */
[----:B------:R1:W-:Y:S01]  /*4000*/  @!P2 SYNCS.ARRIVE.TRANS64.RED RZ, [R3+URZ], R4 ;  /* 0x0000000403ffa9a7 */ /* 0x0003e200080004ff */
[----:B------:R-:W-:Y:S01]  /*4010*/  UIADD3 UR6, UPT, UPT, UR6, 0x1, URZ ;  /* 0x0000000106067890 */ /* 0x000fe2000fffe0ff */
[----:B------:R-:W-:-:S03]  /*4020*/  VIADD R8, R8, 0x1 ;  /* 0x0000000108087836 */ /* 0x000fc60000000000 */
[----:B------:R-:W-:Y:S02]  /*4030*/  UISETP.NE.AND UP0, UPT, UR6, 0x2, UPT ;  /* 0x000000020600788c */ /* 0x000fe4000bf05270 */
[----:B------:R-:W-:Y:S01]  /*4040*/  ISETP.NE.AND P0, PT, R8, 0x2, PT ;  /* 0x000000020800780c */ /* 0x000fe20003f05270 */
[----:B------:R-:W-:Y:S06]  /*4050*/  UGETNEXTWORKID.BROADCAST [UR4], [UR5] ;  /* 0x00000000040073ca */ /* 0x000fec0008000100 */
[----:B------:R-:W-:Y:S02]  /*4060*/  USEL UR4, URZ, 0x1, UP0 ;  /* 0x00000001ff047887 */ /* 0x000fe40008000000 */
[----:B------:R-:W-:-:S04]  /*4070*/  USEL UR6, UR6, URZ, UP0 ;  /* 0x000000ff06067287 */ /* 0x000fc80008000000 */
[----:B------:R-:W-:Y:S02]  /*4080*/  LOP3.LUT R12, R12, UR4, RZ, 0x3c, !PT ;  /* 0x000000040c0c7c12 */ /* 0x000fe4000f8e3cff */
[----:B-1----:R-:W-:-:S04]  /*4090*/  SHF.L.U32 R4, R10, 0x1f, RZ ;  /* 0x0000001f0a047819 */ /* 0x002fc800000006ff */
[----:B------:R-:W1:Y:S02]  /*40a0*/  SYNCS.PHASECHK.TRANS64.TRYWAIT P1, [R0+URZ+0x260], R4 ;  /* 0x00026004000075a7 */ /* 0x000e6400080211ff */
[----:B-1----:R-:W-:Y:S05]  /*40b0*/  @!P1 BRA `(.L_x_83) ;  /* 0x0000004c00849947 */ /* 0x002fea0003800000 */
.L_x_224:
[C---:B-1----:R-:W-:Y:S01]  /*40c0*/  LEA R4, R11.reuse, UR37, 0x4 ;  /* 0x000000250b047c11 */ /* 0x042fe2000f8e20ff */
[----:B------:R-:W-:Y:S01]  /*40d0*/  VIADD R0, R0, 0x270 ;  /* 0x0000027000007836 */ /* 0x000fe20000000000 */
[----:B------:R-:W-:Y:S01]  /*40e0*/  SEL R8, R8, RZ, P0 ;  /* 0x000000ff08087207 */ /* 0x000fe20000000000 */
[----:B------:R-:W-:-:S03]  /*40f0*/  VIADD R11, R11, 0x1 ;  /* 0x000000010b0b7836 */ /* 0x000fc60000000000 */
[----:B------:R-:W1:Y:S01]  /*4100*/  LDS.128 R4, [R4+0x2f0] ;  /* 0x0002f00004047984 */ /* 0x000e620000000c00 */
[----:B------:R-:W-:Y:S02]  /*4110*/  PRMT R0, RZ, 0x654, R0 ;  /* 0x00000654ff007816 */ /* 0x000fe40000000000 */
[C---:B------:R-:W-:Y:S01]  /*4120*/  ISETP.NE.AND P1, PT, R11.reuse, 0x2, PT ;  /* 0x000000020b00780c */ /* 0x040fe20003f25270 */
[----:B------:R-:W-:Y:S01]  /*4130*/  @!PT LDS RZ, [RZ] ;  /* 0x00000000fffff984 */ /* 0x000fe20000000800 */
[----:B------:R-:W-:Y:S01]  /*4140*/  @!PT LDS RZ, [RZ] ;  /* 0x00000000fffff984 */ /* 0x000fe20000000800 */
[----:B------:R-:W-:Y:S01]  /*4150*/  @!PT LDS RZ, [RZ] ;  /* 0x00000000fffff984 */ /* 0x000fe20000000800 */
[----:B------:R-:W-:Y:S01]  /*4160*/  @!PT LDS RZ, [RZ] ;  /* 0x00000000fffff984 */ /* 0x000fe20000000800 */
[----:B------:R2:W-:Y:S06]  /*4170*/  MEMBAR.ALL.CTA ;  /* 0x0000000000007992 */ /* 0x0005ec0000008000 */
[----:B--2---:R-:W2:Y:S01]  /*4180*/  FENCE.VIEW.ASYNC.S ;  /* 0x00000000000073c6 */ /* 0x004ea20000000000 */
[----:B------:R-:W-:Y:S01]  /*4190*/  SEL R11, R11, RZ, P1 ;  /* 0x000000ff0b0b7207 */ /* 0x000fe20000800000 */
[----:B--2---:R2:W-:Y:S01]  /*41a0*/  SYNCS.ARRIVE.TRANS64.RED.A1T0 RZ, [R0+URZ], RZ ;  /* 0x000000ff00ff79a7 */ /* 0x0045e200081004ff */
[----:B-1----:R-:W-:-:S02]  /*41b0*/  LOP3.LUT P3, RZ, R6, 0x1, RZ, 0xc0, !PT ;  /* 0x0000000106ff7812 */ /* 0x002fc4000786c0ff */
[----:B------:R-:W-:-:S04]  /*41c0*/  SEL R4, RZ, 0x1, P1 ;  /* 0x00000001ff047807 */ /* 0x000fc80000800000 */
[----:B------:R-:W-:Y:S02]  /*41d0*/  LOP3.LUT R10, R10, R4, RZ, 0x3c, !PT ;  /* 0x000000040a0a7212 */ /* 0x000fe400078e3cff */
[----:B--2---:R-:W-:-:S04]  /*41e0*/  SEL R0, RZ, 0x1, P0 ;  /* 0x00000001ff007807 */ /* 0x004fc80000000000 */
[----:B------:R-:W-:Y:S01]  /*41f0*/  LOP3.LUT R9, R9, R0, RZ, 0x3c, !PT ;  /* 0x0000000009097212 */ /* 0x000fe200078e3cff */
[----:B------:R-:W-:Y:S06]  /*4200*/  @P3 BRA `(.L_x_84) ;  /* 0xfffffffc002c3947 */ /* 0x000fec000383ffff */
[----:B------:R-:W-:Y:S01]  /*4210*/  ULEA UR5, UR6, UR37, 0x3 ;  /* 0x0000002506057291 */ /* 0x000fe2000f8e18ff */
[----:B------:R-:W-:-:S08]  /*4220*/  SHF.L.U32 R2, R12, 0x1f, RZ ;  /* 0x0000001f0c027819 */ /* 0x000fd000000006ff */
[----:B------:R-:W1:Y:S02]  /*4230*/  SYNCS.PHASECHK.TRANS64 P0, [UR5+0x270], R2 ;  /* 0x00027002ff0075a7 */ /* 0x000e640008001005 */
[----:B-1----:R-:W-:Y:S05]  /*4240*/  @P0 BRA `(.L_x_85) ;  /* 0x0000000000080947 */ /* 0x002fea0003800000 */
[----:B------:R-:W1:Y:S02]  /*4250*/  SYNCS.PHASECHK.TRANS64.TRYWAIT P0, [UR5+0x270], R2 ;  /* 0x00027002ff0075a7 */ /* 0x000e640008001105 */
[----:B-1----:R-:W-:Y:S05]  /*4260*/  @!P0 BRA `(.L_x_86) ;  /* 0x0000004c002c8947 */ /* 0x002fea0003800000 */
.L_x_85:
[----:B------:R-:W-:-:S04]  /*4270*/  UIADD3 UR4, UPT, UPT, UR6, 0x1, URZ ;  /* 0x0000000106047890 */ /* 0x000fc8000fffe0ff */
[----:B------:R-:W-:-:S04]  /*4280*/  UISETP.NE.AND UP0, UPT, UR4, 0x2, UPT ;  /* 0x000000020400788c */ /* 0x000fc8000bf05270 */
[----:B------:R-:W-:Y:S02]  /*4290*/  USEL UR7, URZ, 0x1, UP0 ;  /* 0x00000001ff077887 */ /* 0x000fe40008000000 */
[----:B------:R-:W-:-:S04]  /*42a0*/  USEL UR4, UR4, URZ, UP0 ;  /* 0x000000ff04047287 */ /* 0x000fc80008000000 */
[----:B------:R-:W-:Y:S01]  /*42b0*/  ULEA UR4, UR4, UR37, 0x3 ;  /* 0x0000002504047291 */ /* 0x000fe2000f8e18ff */
[----:B-1----:R-:W-:-:S04]  /*42c0*/  LOP3.LUT R2, R12, UR7, RZ, 0x3c, !PT ;  /* 0x000000070c027c12 */ /* 0x002fc8000f8e3cff */
[----:B------:R-:W-:-:S04]  /*42d0*/  SHF.L.U32 R0, R2, 0x1f, RZ ;  /* 0x0000001f02007819 */ /* 0x000fc800000006ff */
[----:B------:R-:W1:Y:S02]  /*42e0*/  SYNCS.PHASECHK.TRANS64 P0, [UR4+0x270], R0 ;  /* 0x00027000ff0075a7 */ /* 0x000e640008001004 */
[----:B-1----:R-:W-:Y:S05]  /*42f0*/  @P0 EXIT ;  /* 0x000000000000094d */ /* 0x002fea0003800000 */
[----:B------:R-:W-:Y:S02]  /*4300*/  SHF.L.U32 R2, R2, 0x1f, RZ ;  /* 0x0000001f02027819 */ /* 0x000fe400000006ff */
[----:B------:R-:W-:-:S07]  /*4310*/  MOV R0, UR4 ;  /* 0x0000000400007c02 */ /* 0x000fce0008000f00 */
.L_x_87:
[----:B-1----:R1:W2:Y:S02]  /*4320*/  SYNCS.PHASECHK.TRANS64.TRYWAIT P0, [R0+URZ+0x270], R2 ;  /* 0x00027002000075a7 */ /* 0x0022a400080011ff */
[----:B--2---:R-:W-:Y:S05]  /*4330*/  @!P0 NANOSLEEP.SYNCS 0x989680 ;  /* 0x009896800000895d */ /* 0x004fea0003900000 */
[----:B------:R-:W2:Y:S02]  /*4340*/  @!P0 SYNCS.PHASECHK.TRANS64 P0, [R0+URZ+0x270], R2 ;  /* 0x00027002000085a7 */ /* 0x000ea400080010ff */
[----:B--2---:R-:W-:Y:S05]  /*4350*/  @P0 EXIT ;  /* 0x000000000000094d */ /* 0x004fea0003800000 */
[----:B------:R-:W-:Y:S05]  /*4360*/  BRA `(.L_x_87) ;  /* 0xfffffffc00ec7947 */ /* 0x000fea000383ffff */
.L_x_80:
[----:B------:R-:W-:Y:S05]  /*4370*/  BRA.U UP4, `(.L_x_88) ;  /* 0x0000001104a07547 */ /* 0x000fea000b800000 */
[----:B------:R-:W-:Y:S01]  /*4380*/  UMOV UR6, 0x40 ;  /* 0x0000004000067882 */ /* 0x000fe20000000000 */
[----:B------:R-:W-:Y:S01]  /*4390*/  NOP ;  /* 0x0000000000007918 */ /* 0x000fe20000000000 */
[----:B------:R-:W-:Y:S01]  /*43a0*/  ULEA UR6, UR37, UR6, 0x18 ;  /* 0x0000000625067291 */ /* 0x000fe2000f8ec0ff */
[----:B------:R-:W-:Y:S02]  /*43b0*/  UMOV UR7, 0x400 ;  /* 0x0000040000077882 */ /* 0x000fe40000000000 */
[----:B------:R-:W-:-:S06]  /*43c0*/  ULEA UR37, UR37, UR7, 0x18 ;  /* 0x0000000725257291 */ /* 0x000fcc000f8ec0ff */
[----:B------:R-:W1:Y:S02]  /*43d0*/  LDS.U8 R2, [UR6+0x1c] ;  /* 0x00001c06ff027984 */ /* 0x000e640008000000 */
[----:B-1----:R-:W-:-:S13]  /*43e0*/  ISETP.NE.AND P0, PT, R2, RZ, PT ;  /* 0x000000ff0200720c */ /* 0x002fda0003f05270 */
[----:B------:R-:W-:Y:S05]  /*43f0*/  @P0 BRA `(.L_x_89) ;  /* 0x0000000400080947 */ /* 0x000fea0003800000 */
[----:B------:R-:W-:Y:S02]  /*4400*/  UISETP.NE.U32.AND UP0, UPT, UR5, 0x1, UPT ;  /* 0x000000010500788c */ /* 0x000fe4000bf05070 */
[----:B------:R-:W-:-:S07]  /*4410*/  UIADD3 UR8, UPT, UPT, UR6, 0x8, URZ ;  /* 0x0000000806087890 */ /* 0x000fce000fffe0ff */
[----:B------:R-:W-:Y:S05]  /*4420*/  BRA.U !UP0, `(.L_x_90) ;  /* 0x00000001089c7547 */ /* 0x000fea000b800000 */
[----:B------:R-:W-:Y:S01]  /*4430*/  ELECT P0, URZ, PT ;  /* 0x0000000000ff782f */ /* 0x000fe20003800000 */
[----:B------:R-:W-:-:S12]  /*4440*/  BSSY B0, `(.L_x_90) ;  /* 0x0000025000007945 */ /* 0x000fd80003800000 */
[----:B------:R-:W-:Y:S05]  /*4450*/  @!P0 BRA `(.L_x_91) ;  /* 0x00000000008c8947 */ /* 0x000fea0003800000 */
[----:B------:R-:W-:-:S05]  /*4460*/  UMOV UR7, 0x10 ;  /* 0x0000001000077882 */ /* 0x000fca0000000000 */
[----:B------:R-:W-:Y:S04]  /*4470*/  DEPBAR.LE SB1, 0x36 ;  /* 0x00009d800000791a */ /* 0x000fe80000000000 */
[----:B------:R-:W1:Y:S02]  /*4480*/  UTCATOMSWS.2CTA.FIND_AND_SET.ALIGN UP1, UR7, UR7 ;  /* 0x00000007000775e3 */ /* 0x000e640008220800 */
[----:B-1----:R-:W-:Y:S01]  /*4490*/  MOV R9, UR7 ;  /* 0x0000000700097c02 */ /* 0x002fe20008000f00 */
[----:B------:R-:W-:Y:S06]  /*44a0*/  BRA.U UP1, `(.L_x_92) ;  /* 0x0000000101187547 */ /* 0x000fec000b800000 */
.L_x_93:
[----:B------:R-:W-:Y:S05]  /*44b0*/  NANOSLEEP 0x64 ;  /* 0x000000640000795d */ /* 0x000fea0003800000 */
[----:B------:R-:W-:-:S05]  /*44c0*/  UMOV UR7, 0x10 ;  /* 0x0000001000077882 */ /* 0x000fca0000000000 */
[----:B------:R-:W-:Y:S04]  /*44d0*/  DEPBAR.LE SB1, 0x36 ;  /* 0x00009d800000791a */ /* 0x000fe80000000000 */
[----:B------:R-:W1:Y:S02]  /*44e0*/  UTCATOMSWS.2CTA.FIND_AND_SET.ALIGN UP1, UR7, UR7 ;  /* 0x00000007000775e3 */ /* 0x000e640008220800 */
[----:B-1----:R-:W-:Y:S01]  /*44f0*/  MOV R9, UR7 ;  /* 0x0000000700097c02 */ /* 0x002fe20008000f00 */
[----:B------:R-:W-:Y:S05]  /*4500*/  BRA.U !UP1, `(.L_x_93) ;  /* 0xfffffffd09e87547 */ /* 0x000fea000b83ffff */
.L_x_92:
[----:B------:R-:W1:Y:S01]  /*4510*/  LDS R5, [UR6+0x10] ;  /* 0x00001006ff057984 */ /* 0x000e620008000800 */
[----:B------:R-:W-:Y:S01]  /*4520*/  IMAD.U32 R3, RZ, RZ, UR37 ;  /* 0x00000025ff037e24 */ /* 0x000fe2000f8e00ff */
[----:B------:R-:W-:-:S03]  /*4530*/  MOV R2, UR4 ;  /* 0x0000000400027c02 */ /* 0x000fc60008000f00 */
[----:B------:R-:W-:Y:S01]  /*4540*/  VIADD R3, R3, 0x310 ;  /* 0x0000031003037836 */ /* 0x000fe20000000000 */
[----:B-1----:R-:W-:-:S04]  /*4550*/  SHF.L.U32 R5, R5, 0x1f, RZ ;  /* 0x0000001f05057819 */ /* 0x002fc800000006ff */
[----:B------:R-:W1:Y:S02]  /*4560*/  SYNCS.PHASECHK.TRANS64.TRYWAIT P0, [UR6+0x8], R5 ;  /* 0x00000805ff0075a7 */ /* 0x000e640008001106 */
[----:B-1----:R-:W-:Y:S05]  /*4570*/  @P0 BRA `(.L_x_94) ;  /* 0x0000000000080947 */ /* 0x002fea0003800000 */
[----:B------:R-:W1:Y:S02]  /*4580*/  SYNCS.PHASECHK.TRANS64.TRYWAIT P0, [UR6+0x8], R5 ;  /* 0x00000805ff0075a7 */ /* 0x000e640008001106 */
[----:B-1----:R-:W-:Y:S05]  /*4590*/  @!P0 BRA `(.L_x_95) ;  /* 0x0000004800788947 */ /* 0x002fea0003800000 */
.L_x_94:
[----:B-1----:R-:W-:Y:S01]  /*45a0*/  HFMA2 R4, -RZ, RZ, 0, 5.9604644775390625e-08 ;  /* 0x00000001ff047431 */ /* 0x002fe200000001ff */
[----:B------:R-:W-:Y:S01]  /*45b0*/  UPRMT UR7, UR4, 0x654, UR8 ;  /* 0x0000065404077896 */ /* 0x000fe20008000008 */
[----:B------:R-:W-:Y:S01]  /*45c0*/  IMAD.MOV.U32 R7, RZ, RZ, 0xffff ;  /* 0x0000ffffff077424 */ /* 0x000fe200078e00ff */
[----:B------:R-:W-:Y:S01]  /*45d0*/  PRMT R2, R2, 0x654, R3 ;  /* 0x0000065402027816 */ /* 0x000fe20000000003 */
[----:B------:R-:W-:Y:S02]  /*45e0*/  IMAD.MOV.U32 R5, RZ, RZ, 0x4 ;  /* 0x00000004ff057424 */ /* 0x000fe400078e00ff */
[----:B------:R-:W-:Y:S01]  /*45f0*/  IMAD.SHL.U32 R8, R9, 0x20, RZ ;  /* 0x0000002009087824 */ /* 0x000fe200078e00ff */
[----:B------:R-:W-:Y:S02]  /*4600*/  MOV R3, UR7 ;  /* 0x0000000700037c02 */ /* 0x000fe40008000f00 */
[-C--:B------:R-:W-:Y:S01]  /*4610*/  SHF.L.U32 R7, R7, R9.reuse, RZ ;  /* 0x0000000907077219 */ /* 0x080fe200000006ff */
[----:B------:R1:W-:Y:S01]  /*4620*/  SYNCS.ARRIVE.TRANS64.RED RZ, [UR7], R5 ;  /* 0x00000005ffff79a7 */ /* 0x0003e20008000407 */
[----:B------:R-:W-:Y:S01]  /*4630*/  SHF.L.U32 R6, R4, R9, RZ ;  /* 0x0000000904067219 */ /* 0x000fe200000006ff */
[----:B------:R1:W-:Y:S04]  /*4640*/  STS [UR37+0x310], R8 ;  /* 0x00031008ff007988 */ /* 0x0003e80008000825 */
[----:B------:R1:W-:Y:S04]  /*4650*/  STAS [R2.64], R9 ;  /* 0x0000000902007dbd */ /* 0x0003e8000c0008ff */
[----:B------:R1:W-:Y:S04]  /*4660*/  ATOMS.OR RZ, [UR6+0x14], R7 ;  /* 0x00001407ffff798c */ /* 0x0003e8000b000006 */
[----:B------:R1:W-:Y:S04]  /*4670*/  ATOMS.OR RZ, [UR6+0x18], R6 ;  /* 0x00001806ffff798c */ /* 0x0003e8000b000006 */
[----:B------:R1:W-:Y:S02]  /*4680*/  ATOMS.XOR RZ, [UR6+0x10], R4 ;  /* 0x00001004ffff798c */ /* 0x0003e4000b800006 */
.L_x_91:
[----:B------:R-:W-:Y:S05]  /*4690*/  BSYNC B0 ;  /* 0x0000000000007941 */ /* 0x000fea0003800000 */
.L_x_90:
[----:B------:R-:W-:Y:S05]  /*46a0*/  BRA.U UP0, `(.L_x_96) ;  /* 0x00000001006c7547 */ /* 0x000fea000b800000 */
[----:B------:R-:W-:-:S03]  /*46b0*/  UMOV UR7, 0xffffffff ;  /* 0xffffffff00077882 */ /* 0x000fc60000000000 */
[----:B------:R-:W-:Y:S05]  /*46c0*/  BRA.DIV UR7, `(.L_x_97) ;  /* 0x0000004a07447947 */ /* 0x000fea000b800000 */
[----:B------:R-:W-:-:S13]  /*46d0*/  ELECT P6, URZ, PT ;  /* 0x0000000000ff782f */ /* 0x000fda00038c0000 */
.L_x_228:
[----:B------:R-:W-:Y:S05]  /*46e0*/  @!P6 BRA `(.L_x_96) ;  /* 0x00000000005ce947 */ /* 0x000fea0003800000 */
[----:B-1----:R-:W1:Y:S02]  /*46f0*/  LDS R3, [UR6+0x10] ;  /* 0x00001006ff037984 */ /* 0x002e640008000800 */
[----:B-1----:R-:W-:-:S04]  /*4700*/  SHF.L.U32 R3, R3, 0x1f, RZ ;  /* 0x0000001f03037819 */ /* 0x002fc800000006ff */
[----:B------:R-:W1:Y:S02]  /*4710*/  SYNCS.PHASECHK.TRANS64.TRYWAIT P0, [UR6+0x8], R3 ;  /* 0x00000803ff0075a7 */ /* 0x000e640008001106 */
[----:B-1----:R-:W-:Y:S05]  /*4720*/  @P0 BRA `(.L_x_98) ;  /* 0x0000000000080947 */ /* 0x002fea0003800000 */
[----:B------:R-:W1:Y:S02]  /*4730*/  SYNCS.PHASECHK.TRANS64.TRYWAIT P0, [UR6+0x8], R3 ;  /* 0x00000803ff0075a7 */ /* 0x000e640008001106 */
[----:B-1----:R-:W-:Y:S05]  /*4740*/  @!P0 BRA `(.L_x_99) ;  /* 0x0000004800448947 */ /* 0x002fea0003800000 */
.L_x_98:
[----:B------:R-:W2:Y:S01]  /*4750*/  LDS R5, [UR37+0x310] ;  /* 0x00031025ff057984 */ /* 0x000ea20008000800 */
[----:B-1----:R-:W-:Y:S02]  /*4760*/  HFMA2 R2, -RZ, RZ, 0, 5.9604644775390625e-08 ;  /* 0x00000001ff027431 */ /* 0x002fe400000001ff */
[----:B------:R-:W-:Y:S01]  /*4770*/  IMAD.MOV.U32 R3, RZ, RZ, 0xffff ;  /* 0x0000ffffff037424 */ /* 0x000fe200078e00ff */
[----:B------:R-:W-:Y:S01]  /*4780*/  UPRMT UR7, UR4, 0x654, UR8 ;  /* 0x0000065404077896 */ /* 0x000fe20008000008 */
[----:B--2---:R-:W-:-:S03]  /*4790*/  IMAD.SHL.U32 R4, R5, 0x20, RZ ;  /* 0x0000002005047824 */ /* 0x004fc600078e00ff */
[-C--:B------:R-:W-:Y:S02]  /*47a0*/  SHF.L.U32 R3, R3, R5.reuse, RZ ;  /* 0x0000000503037219 */ /* 0x080fe400000006ff */
[----:B------:R-:W-:Y:S01]  /*47b0*/  SHF.L.U32 R5, R2, R5, RZ ;  /* 0x0000000502057219 */ /* 0x000fe200000006ff */
[----:B------:R2:W-:Y:S04]  /*47c0*/  STS [UR37+0x310], R4 ;  /* 0x00031004ff007988 */ /* 0x0005e80008000825 */
[----:B------:R2:W-:Y:S04]  /*47d0*/  ATOMS.OR RZ, [UR6+0x14], R3 ;  /* 0x00001403ffff798c */ /* 0x0005e8000b000006 */
[----:B------:R2:W-:Y:S01]  /*47e0*/  ATOMS.OR RZ, [UR6+0x18], R5 ;  /* 0x00001805ffff798c */ /* 0x0005e2000b000006 */
[----:B------:R-:W-:Y:S03]  /*47f0*/  SYNCS.ARRIVE.TRANS64.RED.A1T0 RZ, [UR7], RZ ;  /* 0x000000ffffff79a7 */ /* 0x000fe60008100407 */
[----:B------:R2:W-:Y:S01]  /*4800*/  ATOMS.XOR RZ, [UR6+0x10], R2 ;  /* 0x00001002ffff798c */ /* 0x0005e2000b800006 */
[----:B------:R-:W-:Y:S05]  /*4810*/  BRA `(.L_x_96) ;  /* 0x0000000000107947 */ /* 0x000fea0003800000 */
.L_x_89:
[----:B------:R-:W-:-:S05]  /*4820*/  MOV R2, 0xffffffff ;  /* 0xffffffff00027802 */ /* 0x000fca0000000f00 */
[----:B------:R1:W-:Y:S02]  /*4830*/  STS [UR37+0x310], R2 ;  /* 0x00031002ff007988 */ /* 0x0003e40008000825 */
[----:B-1----:R-:W-:Y:S02]  /*4840*/  MOV R2, 0x4860 ;  /* 0x0000486000027802 */ /* 0x002fe40000000f00 */
[----:B-----5:R-:W-:Y:S05]  /*4850*/  CALL.REL.NOINC `($__internal_1_$__cuda_sm10x_tcgen05_guardrail_trap_phase_invalid_during_alloc) ;  /* 0x0000004c004c7944 */ /* 0x020fea0003c00000 */
.L_x_96:
[----:B------:R-:W-:Y:S05]  /*4860*/  WARPSYNC.ALL ;  /* 0x0000000000007948 */ /* 0x000fea0003800000 */
[----:B------:R-:W3:Y:S01]  /*4870*/  S2UR UR8, SR_CgaCtaId ;  /* 0x00000000000879c3 */ /* 0x000ee20000008800 */
[----:B------:R-:W-:Y:S01]  /*4880*/  UMOV UR6, 0x400 ;  /* 0x0000040000067882 */ /* 0x000fe20000000000 */
[----:B------:R-:W-:-:S06]  /*4890*/  NOP ;  /* 0x0000000000007918 */ /* 0x000fcc0000000000 */
[----:B------:R-:W-:Y:S06]  /*48a0*/  BAR.ARV 0x6, 0xa0 ;  /* 0x0182800000007b1d */ /* 0x000fec0000002000 */
[----:B------:R-:W-:Y:S01]  /*48b0*/  LOP3.LUT R10, R10, 0xffff, RZ, 0xc0, !PT ;  /* 0x0000ffff0a0a7812 */ /* 0x000fe200078ec0ff */
[----:B-1----:R-:W-:Y:S01]  /*48c0*/  IMAD.MOV.U32 R9, RZ, RZ, 0x1 ;  /* 0x00000001ff097424 */ /* 0x002fe200078e00ff */
[----:B------:R-:W-:Y:S01]  /*48d0*/  LOP3.LUT R0, R0, 0xffff, RZ, 0xc0, !PT ;  /* 0x0000ffff00007812 */ /* 0x000fe200078ec0ff */
[----:B------:R-:W-:Y:S01]  /*48e0*/  IMAD.MOV.U32 R8, RZ, RZ, RZ ;  /* 0x000000ffff087224 */ /* 0x000fe200078e00ff */
[----:B------:R-:W-:Y:S01]  /*48f0*/  R2UR UR13, R10 ;  /* 0x000000000a0d72ca */ /* 0x000fe200000e0000 */
[----:B------:R-:W-:Y:S01]  /*4900*/  UMOV UR22, URZ ;  /* 0x000000ff00167c82 */ /* 0x000fe20008000000 */
[----:B------:R-:W-:Y:S01]  /*4910*/  R2UR UR12, R0 ;  /* 0x00000000000c72ca */ /* 0x000fe200000e0000 */
[----:B------:R-:W-:Y:S01]  /*4920*/  UMOV UR21, URZ ;  /* 0x000000ff00157c82 */ /* 0x000fe20008000000 */
[----:B------:R-:W-:Y:S01]  /*4930*/  UMOV UR20, URZ ;  /* 0x000000ff00147c82 */ /* 0x000fe20008000000 */
[----:B------:R-:W-:-:S02]  /*4940*/  UISETP.NE.AND UP2, UPT, UR5, URZ, UPT ;  /* 0x000000ff0500728c */ /* 0x000fc4000bf45270 */
[----:B---3--:R-:W-:Y:S01]  /*4950*/  ULEA UR8, UR8, UR6, 0x18 ;  /* 0x0000000608087291 */ /* 0x008fe2000f8ec0ff */
[----:B------:R-:W1:Y:S03]  /*4960*/  LDCU UR6, c[0x0][0x38c] ;  /* 0x00007180ff0677ac */ /* 0x000e660008000800 */
[----:B------:R-:W-:Y:S02]  /*4970*/  UIADD3 UR14, UPT, UPT, UR8, 0x2600, URZ ;  /* 0x00002600080e7890 */ /* 0x000fe4000fffe0ff */
[----:B------:R-:W-:-:S03]  /*4980*/  UIADD3 UR15, UPT, UPT, UR8, 0x26600, URZ ;  /* 0x00026600080f7890 */ /* 0x000fc6000fffe0ff */
[----:B--2---:R-:W2:Y:S01]  /*4990*/  LDS R2, [UR8+0x310] ;  /* 0x00031008ff027984 */ /* 0x004ea20008000800 */
[----:B------:R-:W-:Y:S02]  /*49a0*/  USHF.R.U32.HI UR14, URZ, 0x4, UR14 ;  /* 0x00000004ff0e7899 */ /* 0x000fe4000801160e */
[----:B------:R-:W-:Y:S02]  /*49b0*/  USHF.R.U32.HI UR15, URZ, 0x4, UR15 ;  /* 0x00000004ff0f7899 */ /* 0x000fe4000801160f */
[----:B------:R-:W-:Y:S02]  /*49c0*/  ULOP3.LUT UR14, UR14, 0x3fff, URZ, 0xc0, !UPT ;  /* 0x00003fff0e0e7892 */ /* 0x000fe4000f8ec0ff */
[----:B------:R-:W-:Y:S02]  /*49d0*/  ULOP3.LUT UR15, UR15, 0x3fff, URZ, 0xc0, !UPT ;  /* 0x00003fff0f0f7892 */ /* 0x000fe4000f8ec0ff */
[----:B------:R-:W-:Y:S02]  /*49e0*/  ULOP3.LUT UR14, UR14, 0x10000, URZ, 0xfc, !UPT ;  /* 0x000100000e0e7892 */ /* 0x000fe4000f8efcff */
[----:B-1----:R-:W-:-:S02]  /*49f0*/  UIADD3 UR6, UPT, UPT, UR6, 0x3f, URZ ;  /* 0x0000003f06067890 */ /* 0x002fc4000fffe0ff */
[----:B------:R-:W-:Y:S02]  /*4a00*/  ULOP3.LUT UR15, UR15, 0x10000, URZ, 0xfc, !UPT ;  /* 0x000100000f0f7892 */ /* 0x000fe4000f8efcff */
[----:B------:R-:W-:Y:S01]  /*4a10*/  USHF.R.S32.HI UR7, URZ, 0x1f, UR6 ;  /* 0x0000001fff077899 */ /* 0x000fe20008011406 */
[----:B------:R-:W-:Y:S01]  /*4a20*/  UMOV UR28, 0x0 ;  /* 0x00000000001c7882 */ /* 0x000fe20000000000 */
[----:B------:R-:W-:Y:S02]  /*4a30*/  UMOV UR29, 0x8100010 ;  /* 0x08100010001d7882 */ /* 0x000fe40000000000 */
[----:B------:R-:W-:Y:S01]  /*4a40*/  ULEA.HI UR7, UR7, UR6, URZ, 0x6 ;  /* 0x0000000607077291 */ /* 0x000fe2000f8f30ff */
[----:B------:R-:W-:Y:S01]  /*4a50*/  UMOV UR26, 0x0 ;  /* 0x00000000001a7882 */ /* 0x000fe20000000000 */
[----:B------:R-:W-:Y:S02]  /*4a60*/  UMOV UR27, 0x8100010 ;  /* 0x08100010001b7882 */ /* 0x000fe40000000000 */
[----:B------:R-:W-:-:S04]  /*4a70*/  USHF.R.S32.HI UR7, URZ, 0x6, UR7 ;  /* 0x00000006ff077899 */ /* 0x000fc80008011407 */
[----:B------:R-:W-:-:S04]  /*4a80*/  UISETP.LT.AND UP0, UPT, UR7, 0x1, UPT ;  /* 0x000000010700788c */ /* 0x000fc8000bf01270 */
[----:B------:R-:W-:Y:S01]  /*4a90*/  USEL UR23, UR7, 0x1, !UP0 ;  /* 0x0000000107177887 */ /* 0x000fe2000c000000 */
[----:B--2---:R-:W-:Y:S02]  /*4aa0*/  R2UR UR24, R2 ;  /* 0x00000000021872ca */ /* 0x004fe400000e0000 */
[----:B------:R-:W-:-:S13]  /*4ab0*/  CS2R R2, SRZ ;  /* 0x0000000000027805 */ /* 0x000fda000001ff00 */
.L_x_107:
[C---:B------:R-:W-:Y:S02]  /*4ac0*/  LEA R0, R8.reuse, UR8, 0x3 ;  /* 0x0000000808007c11 */ /* 0x040fe4000f8e18ff */
[----:B------:R-:W-:Y:S02]  /*4ad0*/  SHF.L.U32 R4, R3, 0x1f, RZ ;  /* 0x0000001f03047819 */ /* 0x000fe400000006ff */
[----:B------:R-:W-:Y:S02]  /*4ae0*/  LEA R5, R8, UR8, 0x4 ;  /* 0x0000000808057c11 */ /* 0x000fe4000f8e20ff */
[----:B------:R-:W1:Y:S02]  /*4af0*/  SYNCS.PHASECHK.TRANS64.TRYWAIT P0, [R0+URZ+0x260], R4 ;  /* 0x00026004000075a7 */ /* 0x000e6400080011ff */
[----:B-1-34-:R-:W-:Y:S05]  /*4b00*/  @!P0 BRA `(.L_x_100) ;  /* 0x00000044006c8947 */ /* 0x01afea0003800000 */
.L_x_229:
[----:B-1----:R-:W1:Y:S01]  /*4b10*/  LDS.128 R4, [R5+0x2f0] ;  /* 0x0002f00005047984 */ /* 0x002e620000000c00 */
[----:B------:R-:W-:Y:S02]  /*4b20*/  VIADD R0, R0, 0x270 ;  /* 0x0000027000007836 */ /* 0x000fe40000000000 */
[----:B------:R-:W-:Y:S01]  /*4b30*/  VIADD R8, R8, 0x1 ;  /* 0x0000000108087836 */ /* 0x000fe20000000000 */
[----:B------:R-:W-:Y:S01]  /*4b40*/  @!PT LDS RZ, [RZ] ;  /* 0x00000000fffff984 */ /* 0x000fe20000000800 */
[----:B------:R-:W-:Y:S01]  /*4b50*/  @!PT LDS RZ, [RZ] ;  /* 0x00000000fffff984 */ /* 0x000fe20000000800 */
[----:B------:R-:W-:Y:S01]  /*4b60*/  @!PT LDS RZ, [RZ] ;  /* 0x00000000fffff984 */ /* 0x000fe20000000800 */
[----:B------:R-:W-:Y:S01]  /*4b70*/  @!PT LDS RZ, [RZ] ;  /* 0x00000000fffff984 */ /* 0x000fe20000000800 */
[----:B------:R2:W-:Y:S06]  /*4b80*/  MEMBAR.ALL.CTA ;  /* 0x0000000000007992 */ /* 0x0005ec0000008000 */
[----:B--2---:R-:W2:Y:S01]  /*4b90*/  FENCE.VIEW.ASYNC.S ;  /* 0x00000000000073c6 */ /* 0x004ea20000000000 */
[----:B------:R-:W-:-:S04]  /*4ba0*/  PRMT R0, RZ, 0x654, R0 ;  /* 0x00000654ff007816 */ /* 0x000fc80000000000 */
[----:B--2---:R2:W-:Y:S01]  /*4bb0*/  SYNCS.ARRIVE.TRANS64.RED.A1T0 RZ, [R0+URZ], RZ ;  /* 0x000000ff00ff79a7 */ /* 0x0045e200081004ff */
[----:B-1----:R-:W-:Y:S01]  /*4bc0*/  LOP3.LUT P1, RZ, R6, 0x1, RZ, 0xc0, !PT ;  /* 0x0000000106ff7812 */ /* 0x002fe2000782c0ff */
[----:B--2---:R-:W-:-:S12]  /*4bd0*/  BRA.U UP2, `(.L_x_101) ;  /* 0x0000000102e07547 */ /* 0x004fd8000b800000 */
[----:B------:R-:W1:Y:S01]  /*4be0*/  LDCU UR6, c[0x0][0x38c] ;  /* 0x00007180ff0677ac */ /* 0x000e620008000800 */
[----:B------:R-:W-:Y:S02]  /*4bf0*/  PLOP3.LUT P2, PT, PT, PT, PT, 0x80, 0x8 ;  /* 0x000000000008781c */ /* 0x000fe40003f4f070 */
[----:B------:R-:W-:Y:S01]  /*4c00*/  SHF.L.U32 R4, R9, 0x1f, RZ ;  /* 0x0000001f09047819 */ /* 0x000fe200000006ff */
[----:B------:R-:W-:Y:S02]  /*4c10*/  ULEA UR10, UR22, UR8, 0x3 ;  /* 0x00000008160a7291 */ /* 0x000fe4000f8e18ff */
[----:B------:R-:W-:Y:S02]  /*4c20*/  ULEA UR11, UR22, UR24, 0x5 ;  /* 0x00000018160b7291 */ /* 0x000fe4000f8e28ff */
[----:B-1----:R-:W-:-:S06]  /*4c30*/  UISETP.GE.AND UP0, UPT, UR6, 0x1, UPT ;  /* 0x000000010600788c */ /* 0x002fcc000bf06270 */
[----:B------:R-:W-:-:S05]  /*4c40*/  PLOP3.LUT P0, PT, PT, PT, UP0, 0x80, 0x8 ;  /* 0x000000000008781c */ /* 0x000fca0003f0f008 */
[----:B------:R-:W-:-:S08]  /*4c50*/  @UP0 ULEA UR6, UR21, UR8, 0x3 ;  /* 0x0000000815060291 */ /* 0x000fd0000f8e18ff */
[----:B------:R-:W-:-:S04]  /*4c60*/  @P0 SHF.L.U32 R0, R2, 0x1f, RZ ;  /* 0x0000001f02000819 */ /* 0x000fc800000006ff */
[----:B------:R1:W2:Y:S01]  /*4c70*/  @P0 SYNCS.PHASECHK.TRANS64.TRYWAIT P2, [UR6], R0 ;  /* 0x00000000ff0005a7 */ /* 0x0002a20008041106 */
[----:B------:R-:W3:Y:S02]  /*4c80*/  SYNCS.PHASECHK.TRANS64.TRYWAIT P0, [UR10+0x2a0], R4 ;  /* 0x0002a004ff0075a7 */ /* 0x000ee4000800110a */
[----:B-123--:R-:W-:Y:S05]  /*4c90*/  @!P0 BRA `(.L_x_102) ;  /* 0x00000044001c8947 */ /* 0x00efea0003800000 */
.L_x_231:
[----:B------:R-:W-:Y:S01]  /*4ca0*/  UMOV UR19, UR20 ;  /* 0x0000001400137c82 */ /* 0x000fe20008000000 */
[----:B------:R-:W-:Y:S05]  /*4cb0*/  BRA.U !UP0, `(.L_x_103) ;  /* 0x0000000108987547 */ /* 0x000fea000b800000 */
[----:B------:R-:W-:Y:S02]  /*4cc0*/  UIADD3 UR19, UPT, UPT, UR23, UR20, URZ ;  /* 0x0000001417137290 */ /* 0x000fe4000fffe0ff */
[----:B------:R-:W-:Y:S01]  /*4cd0*/  UPLOP3.LUT UP3, UPT, UPT, UPT, UPT, 0x40, 0x4 ;  /* 0x000000000004789c */ /* 0x000fe20003f6e870 */
[----:B------:R-:W-:Y:S01]  /*4ce0*/  UMOV UR18, UR7 ;  /* 0x0000000700127c82 */ /* 0x000fe20008000000 */
[----:B------:R-:W-:-:S09]  /*4cf0*/  UMOV UR17, UR21 ;  /* 0x0000001500117c82 */ /* 0x000fd20008000000 */
.L_x_106:
[----:B--2---:R-:W-:Y:S01]  /*4d00*/  ULEA UR9, UR17, UR8, 0x3 ;  /* 0x0000000811097291 */ /* 0x004fe2000f8e18ff */
[----:B---3--:R-:W-:Y:S11]  /*4d10*/  @P2 BRA `(.L_x_104) ;  /* 0x00000000000c2947 */ /* 0x008ff60003800000 */
[----:B-1----:R-:W-:Y:S04]  /*4d20*/  SHF.L.U32 R4, R2, 0x1f, RZ ;  /* 0x0000001f02047819 */ /* 0x002fe800000006ff */
[----:B------:R-:W1:Y:S02]  /*4d30*/  SYNCS.PHASECHK.TRANS64.TRYWAIT P0, [UR9], R4 ;  /* 0x00000004ff0075a7 */ /* 0x000e640008001109 */
[----:B-1----:R-:W-:Y:S05]  /*4d40*/  @!P0 BRA `(.L_x_105) ;  /* 0x0000004400088947 */ /* 0x002fea0003800000 */
.L_x_104:
[----:B------:R-:W-:Y:S01]  /*4d50*/  UISETP.NE.AND UP0, UPT, UR18, 0x1, UPT ;  /* 0x000000011200788c */ /* 0x000fe2000bf05270 */
[----:B------:R-:W-:Y:S01]  /*4d60*/  PLOP3.LUT P2, PT, PT, PT, PT, 0x80, 0x8 ;  /* 0x000000000008781c */ /* 0x000fe20003f4f070 */
[----:B------:R-:W-:Y:S02]  /*4d70*/  UIADD3 UR21, UPT, UPT, UR17, 0x1, URZ ;  /* 0x0000000111157890 */ /* 0x000fe4000fffe0ff */
[----:B------:R-:W-:Y:S02]  /*4d80*/  ULEA UR30, UR17, UR15, 0x7 ;  /* 0x0000000f111e7291 */ /* 0x000fe4000f8e38ff */
[----:B------:R-:W-:Y:S01]  /*4d90*/  UISETP.NE.AND UP1, UPT, UR21, 0x24, UPT ;  /* 0x000000241500788c */ /* 0x000fe2000bf25270 */
[----:B------:R-:W-:Y:S01]  /*4da0*/  PLOP3.LUT P0, PT, PT, PT, UP0, 0x80, 0x8 ;  /* 0x000000000008781c */ /* 0x000fe20003f0f008 */
[----:B------:R-:W-:Y:S02]  /*4db0*/  ULEA UR32, UR17, UR14, 0x8 ;  /* 0x0000000e11207291 */ /* 0x000fe4000f8e40ff */
[----:B------:R-:W-:Y:S02]  /*4dc0*/  USEL UR16, URZ, 0x1, UP1 ;  /* 0x00000001ff107887 */ /* 0x000fe40008800000 */
[----:B------:R-:W-:Y:S02]  /*4dd0*/  USEL UR21, UR21, URZ, UP1 ;  /* 0x000000ff15157287 */ /* 0x000fe40008800000 */
[----:B------:R-:W-:Y:S02]  /*4de0*/  UIADD3 UR36, UPT, UPT, UR30, 0x2, URZ ;  /* 0x000000021e247890 */ /* 0x000fe4000fffe0ff */
[----:B------:R-:W-:Y:S01]  /*4df0*/  @UP0 ULEA UR6, UR21, UR8, 0x3 ;  /* 0x0000000815060291 */ /* 0x000fe2000f8e18ff */
[----:B------:R-:W-:Y:S01]  /*4e00*/  LOP3.LUT R2, R2, UR16, RZ, 0x3c, !PT ;  /* 0x0000001002027c12 */ /* 0x000fe2000f8e3cff */
[----:B------:R-:W-:Y:S02]  /*4e10*/  UIADD3 UR34, UPT, UPT, UR32, 0x2, URZ ;  /* 0x0000000220227890 */ /* 0x000fe4000fffe0ff */
[----:B------:R-:W-:Y:S01]  /*4e20*/  UIADD3 UR9, UPT, UPT, UR9, 0x120, URZ ;  /* 0x0000012009097890 */ /* 0x000fe2000fffe0ff */
[----:B-1----:R-:W-:Y:S01]  /*4e30*/  @P0 SHF.L.U32 R0, R2, 0x1f, RZ ;  /* 0x0000001f02000819 */ /* 0x002fe200000006ff */
[----:B------:R-:W-:Y:S01]  /*4e40*/  UMOV UR31, 0x80004020 ;  /* 0x80004020001f7882 */ /* 0x000fe20000000000 */
[----:B------:R-:W-:Y:S01]  /*4e50*/  UMOV UR33, 0x80004020 ;  /* 0x8000402000217882 */ /* 0x000fe20000000000 */
[----:B------:R-:W-:Y:S01]  /*4e60*/  UMOV UR37, 0x80004020 ;  /* 0x8000402000257882 */ /* 0x000fe20000000000 */
[----:B------:R2:W3:Y:S01]  /*4e70*/  @P0 SYNCS.PHASECHK.TRANS64.TRYWAIT P2, [UR6], R0 ;  /* 0x00000000ff0005a7 */ /* 0x0004e20008041106 */
[----:B------:R-:W-:Y:S01]  /*4e80*/  UIADD3 UR20, UPT, UPT, UR20, 0x1, URZ ;  /* 0x0000000114147890 */ /* 0x000fe2000fffe0ff */
[----:B------:R2:W-:Y:S01]  /*4e90*/  UTCQMMA.2CTA gdesc[UR32], gdesc[UR30], tmem[UR11], tmem[UR28], idesc[UR29], UP3 ;  /* 0x00ff1c1e200075ea */ /* 0x0005e20009a0030b */
[----:B------:R-:W-:Y:S02]  /*4ea0*/  UIADD3 UR18, UPT, UPT, UR18, -0x1, URZ ;  /* 0xffffffff12127890 */ /* 0x000fe4000fffe0ff */
[----:B------:R-:W-:Y:S02]  /*4eb0*/  UISETP.NE.AND UP0, UPT, UR20, UR19, UPT ;  /* 0x000000131400728c */ /* 0x000fe4000bf05270 */
[----:B------:R-:W-:Y:S01]  /*4ec0*/  UPLOP3.LUT UP3, UPT, UPT, UPT, UPT, 0x80, 0x8 ;  /* 0x000000000008789c */ /* 0x000fe20003f6f070 */
[----:B------:R-:W-:Y:S01]  /*4ed0*/  UMOV UR35, 0x80004020 ;  /* 0x8000402000237882 */ /* 0x000fe20000000000 */
[----:B------:R-:W-:Y:S01]  /*4ee0*/  UMOV UR17, UR21 ;  /* 0x0000001500117c82 */ /* 0x000fe20008000000 */
[----:B------:R2:W-:Y:S01]  /*4ef0*/  UTCQMMA.2CTA gdesc[UR34], gdesc[UR36], tmem[UR11], tmem[UR26], idesc[UR27], UPT ;  /* 0x00ff1a24220075ea */ /* 0x0005e2000ba0030b */
[----:B------:R2:W-:Y:S03]  /*4f00*/  UTCBAR.2CTA.MULTICAST [UR9], URZ, UR13 ;  /* 0x000000ff090073e9 */ /* 0x0005e6000820080d */
[----:B------:R-:W-:Y:S05]  /*4f10*/  BRA.U UP0, `(.L_x_106) ;  /* 0xfffffffd00787547 */ /* 0x000fea000b83ffff */
.L_x_103:
[----:B------:R-:W-:Y:S01]  /*4f20*/  UIADD3 UR10, UPT, UPT, UR10, 0x280, URZ ;  /* 0x000002800a0a7890 */ /* 0x000fe2000fffe0ff */
[----:B------:R-:W-:-:S08]  /*4f30*/  UMOV UR20, UR19 ;  /* 0x0000001300147c82 */ /* 0x000fd00008000000 */
[----:B------:R4:W-:Y:S01]  /*4f40*/  UTCBAR.2CTA.MULTICAST [UR10], URZ, UR12 ;  /* 0x000000ff0a0073e9 */ /* 0x0009e2000820080c */
[----:B------:R-:W-:Y:S02]  /*4f50*/  NOP ;  /* 0x0000000000007918 */ /* 0x000fe40000000000 */
.L_x_101:
[----:B------:R-:W-:Y:S01]  /*4f60*/  UIADD3 UR22, UPT, UPT, UR22, 0x1, URZ ;  /* 0x0000000116167890 */ /* 0x000fe2000fffe0ff */
[----:B------:R-:W-:-:S03]  /*4f70*/  ISETP.NE.AND P0, PT, R8, 0x2, PT ;  /* 0x000000020800780c */ /* 0x000fc60003f05270 */
[----:B------:R-:W-:Y:S01]  /*4f80*/  UISETP.NE.AND UP0, UPT, UR22, 0x4, UPT ;  /* 0x000000041600788c */ /* 0x000fe2000bf05270 */
[----:B-12---:R-:W-:Y:S02]  /*4f90*/  SEL R0, RZ, 0x1, P0 ;  /* 0x00000001ff007807 */ /* 0x006fe40000000000 */
[----:B------:R-:W-:Y:S01]  /*4fa0*/  SEL R8, R8, RZ, P0 ;  /* 0x000000ff08087207 */ /* 0x000fe20000000000 */
[----:B------:R-:W-:Y:S01]  /*4fb0*/  USEL UR6, URZ, 0x1, UP0 ;  /* 0x00000001ff067887 */ /* 0x000fe20008000000 */
[----:B------:R-:W-:Y:S01]  /*4fc0*/  LOP3.LUT R3, R3, R0, RZ, 0x3c, !PT ;  /* 0x0000000003037212 */ /* 0x000fe200078e3cff */
[----:B------:R-:W-:-:S04]  /*4fd0*/  USEL UR22, UR22, URZ, UP0 ;  /* 0x000000ff16167287 */ /* 0x000fc80008000000 */
[----:B------:R-:W-:Y:S01]  /*4fe0*/  LOP3.LUT R9, R9, UR6, RZ, 0x3c, !PT ;  /* 0x0000000609097c12 */ /* 0x000fe2000f8e3cff */
[----:B------:R-:W-:Y:S07]  /*4ff0*/  @P1 BRA `(.L_x_107) ;  /* 0xfffffff800b01947 */ /* 0x000fee000383ffff */
[----:B------:R-:W1:Y:S01]  /*5000*/  S2UR UR6, SR_CgaCtaId ;  /* 0x00000000000679c3 */ /* 0x000e620000008800 */
[----:B------:R-:W-:Y:S01]  /*5010*/  ELECT P0, URZ, PT ;  /* 0x0000000000ff782f */ /* 0x000fe20003800000 */
[----:B------:R-:W-:Y:S01]  /*5020*/  HFMA2 R0, -RZ, RZ, 0, 5.9604644775390625e-08 ;  /* 0x00000001ff007431 */ /* 0x000fe200000001ff */
[----:B------:R-:W-:-:S05]  /*5030*/  UMOV UR7, 0x40 ;  /* 0x0000004000077882 */ /* 0x000fca0000000000 */
[----:B------:R-:W-:Y:S01]  /*5040*/  UVIRTCOUNT.DEALLOC.SMPOOL 0x80 ;  /* 0x000000800000784c */ /* 0x000fe20000000000 */
[----:B------:R-:W-:Y:S02]  /*5050*/  UISETP.NE.AND UP0, UPT, UR5, URZ, UPT ;  /* 0x000000ff0500728c */ /* 0x000fe4000bf05270 */
[----:B-1----:R-:W-:-:S09]  /*5060*/  ULEA UR6, UR6, UR7, 0x18 ;  /* 0x0000000706067291 */ /* 0x002fd2000f8ec0ff */
[----:B------:R1:W-:Y:S01]  /*5070*/  @P0 STS.U8 [UR6+0x1c], R0 ;  /* 0x00001c00ff000988 */ /* 0x0003e20008000006 */
[----:B------:R-:W-:Y:S05]  /*5080*/  BRA.U UP0, `(.L_x_108) ;  /* 0x0000000100a07547 */ /* 0x000fea000b800000 */
[----:B------:R-:W-:Y:S01]  /*5090*/  UIADD3 UR5, UPT, UPT, UR8, 0x2a0, URZ ;  /* 0x000002a008057890 */ /* 0x000fe2000fffe0ff */
[----:B------:R-:W-:-:S03]  /*50a0*/  SHF.L.U32 R2, R9, 0x1f, RZ ;  /* 0x0000001f09027819 */ /* 0x000fc600000006ff */
[----:B------:R-:W-:-:S09]  /*50b0*/  ULEA UR7, UR22, UR5, 0x3 ;  /* 0x0000000516077291 */ /* 0x000fd2000f8e18ff */
[----:B------:R-:W2:Y:S02]  /*50c0*/  SYNCS.PHASECHK.TRANS64.TRYWAIT P0, [UR7], R2 ;  /* 0x00000002ff0075a7 */ /* 0x000ea40008001107 */
[----:B--2---:R-:W-:Y:S05]  /*50d0*/  @!P0 BRA `(.L_x_109) ;  /* 0x00000040003c8947 */ /* 0x004fea0003800000 */
.L_x_234:
[----:B------:R-:W-:-:S04]  /*50e0*/  UIADD3 UR9, UPT, UPT, UR22, 0x1, URZ ;  /* 0x0000000116097890 */ /* 0x000fc8000fffe0ff */
[----:B------:R-:W-:-:S04]  /*50f0*/  UISETP.NE.AND UP1, UPT, UR9, 0x4, UPT ;  /* 0x000000040900788c */ /* 0x000fc8000bf25270 */
[----:B----4-:R-:W-:Y:S02]  /*5100*/  USEL UR10, URZ, 0x1, UP1 ;  /* 0x00000001ff0a7887 */ /* 0x010fe40008800000 */
[----:B------:R-:W-:-:S04]  /*5110*/  USEL UR9, UR9, URZ, UP1 ;  /* 0x000000ff09097287 */ /* 0x000fc80008800000 */
[----:B------:R-:W-:Y:S01]  /*5120*/  ULEA UR7, UR9, UR5, 0x3 ;  /* 0x0000000509077291 */ /* 0x000fe2000f8e18ff */
[----:B-1----:R-:W-:-:S04]  /*5130*/  LOP3.LUT R2, R9, UR10, RZ, 0x3c, !PT ;  /* 0x0000000a09027c12 */ /* 0x002fc8000f8e3cff */
[----:B------:R-:W-:-:S04]  /*5140*/  SHF.L.U32 R3, R2, 0x1f, RZ ;  /* 0x0000001f02037819 */ /* 0x000fc800000006ff */
[----:B------:R-:W1:Y:S02]  /*5150*/  SYNCS.PHASECHK.TRANS64.TRYWAIT P0, [UR7], R3 ;  /* 0x00000003ff0075a7 */ /* 0x000e640008001107 */
[----:B-1----:R-:W-:Y:S05]  /*5160*/  @!P0 BRA `(.L_x_110) ;  /* 0x0000004000308947 */ /* 0x002fea0003800000 */
.L_x_236:
        /* <DEDUP_REMOVED lines=9> */
.L_x_238:
[----:B------:R-:W-:-:S04]  /*5200*/  UIADD3 UR9, UPT, UPT, UR9, 0x1, URZ ;  /* 0x0000000109097890 */ /* 0x000fc8000fffe0ff */
[----:B------:R-:W-:-:S04]  /*5210*/  UISETP.NE.AND UP1, UPT, UR9, 0x4, UPT ;  /* 0x000000040900788c */ /* 0x000fc8000bf25270 */
[----:B------:R-:W-:Y:S02]  /*5220*/  USEL UR7, URZ, 0x1, UP1 ;  /* 0x00000001ff077887 */ /* 0x000fe40008800000 */
[----:B------:R-:W-:-:S04]  /*5230*/  USEL UR9, UR9, URZ, UP1 ;  /* 0x000000ff09097287 */ /* 0x000fc80008800000 */
[----:B------:R-:W-:Y:S01]  /*5240*/  ULEA UR9, UR9, UR5, 0x3 ;  /* 0x0000000509097291 */ /* 0x000fe2000f8e18ff */
[----:B------:R-:W-:-:S04]  /*5250*/  LOP3.LUT R2, R2, UR7, RZ, 0x3c, !PT ;  /* 0x0000000702027c12 */ /* 0x000fc8000f8e3cff */
[----:B------:R-:W-:Y:S01]  /*5260*/  SHF.L.U32 R2, R2, 0x1f, RZ ;  /* 0x0000001f02027819 */ /* 0x000fe200000006ff */
[----:B-1----:R-:W-:-:S04]  /*5270*/  IMAD.U32 R0, RZ, RZ, UR9 ;  /* 0x00000009ff007e24 */ /* 0x002fc8000f8e00ff */
[----:B------:R1:W2:Y:S03]  /*5280*/  SYNCS.PHASECHK.TRANS64.TRYWAIT P0, [R0+URZ], R2 ;  /* 0x00000002000075a7 */ /* 0x0002a600080011ff */
[----:B--2---:R-:W-:Y:S05]  /*5290*/  @!P0 NANOSLEEP.SYNCS 0x989680 ;  /* 0x009896800000895d */ /* 0x004fea0003900000 */
[----:B------:R-:W2:Y:S02]  /*52a0*/  @!P0 SYNCS.PHASECHK.TRANS64 P0, [R0+URZ], R2 ;  /* 0x00000002000085a7 */ /* 0x000ea400080010ff */
[----:B--2---:R-:W-:Y:S05]  /*52b0*/  @P0 BRA `(.L_x_112) ;  /* 0x0000000000200947 */ /* 0x004fea0003800000 */
.L_x_113:
[----:B--2---:R2:W4:Y:S02]  /*52c0*/  SYNCS.PHASECHK.TRANS64.TRYWAIT P0, [R0+URZ], R2 ;  /* 0x00000002000075a7 */ /* 0x00452400080011ff */
[----:B----4-:R-:W-:Y:S05]  /*52d0*/  @!P0 NANOSLEEP.SYNCS 0x989680 ;  /* 0x009896800000895d */ /* 0x010fea0003900000 */
[----:B------:R-:W4:Y:S02]  /*52e0*/  @!P0 SYNCS.PHASECHK.TRANS64 P0, [R0+URZ], R2 ;  /* 0x00000002000085a7 */ /* 0x000f2400080010ff */
[----:B----4-:R-:W-:Y:S05]  /*52f0*/  @!P0 BRA `(.L_x_113) ;  /* 0xfffffffc00f08947 */ /* 0x010fea000383ffff */
[----:B------:R-:W-:Y:S05]  /*5300*/  BRA `(.L_x_112) ;  /* 0x00000000000c7947 */ /* 0x000fea0003800000 */
.L_x_108:
[----:B------:R-:W-:-:S04]  /*5310*/  UIADD3 UR5, UPT, UPT, UR8, 0x2e0, URZ ;  /* 0x000002e008057890 */ /* 0x000fc8000fffe0ff */
[----:B------:R-:W-:-:S09]  /*5320*/  UPRMT UR5, UR4, 0x654, UR5 ;  /* 0x0000065404057896 */ /* 0x000fd20008000005 */
[----:B------:R-:W-:Y:S03]  /*5330*/  SYNCS.ARRIVE.TRANS64.RED.A1T0 RZ, [UR5], RZ ;  /* 0x000000ffffff79a7 */ /* 0x000fe60008100405 */
.L_x_112:
[----:B-12---:R-:W-:Y:S01]  /*5340*/  SHF.L.U32 R2, RZ, 0x1f, RZ ;  /* 0x0000001fff027819 */ /* 0x006fe200000006ff */
[----:B------:R-:W-:Y:S01]  /*5350*/  UIADD3 UR5, UPT, UPT, UR8, 0x2e0, URZ ;  /* 0x000002e008057890 */ /* 0x000fe2000fffe0ff */
[----:B------:R-:W-:Y:S02]  /*5360*/  PLOP3.LUT P0, PT, PT, PT, UP0, 0x80, 0x8 ;  /* 0x000000000008781c */ /* 0x000fe40003f0f008 */
[----:B------:R-:W1:Y:S02]  /*5370*/  SYNCS.PHASECHK.TRANS64.TRYWAIT P1, [UR8+0x2e0], R2 ;  /* 0x0002e002ff0075a7 */ /* 0x000e640008021108 */
[----:B-1----:R-:W-:Y:S09]  /*5380*/  @!P1 BRA `(.L_x_114) ;  /* 0x0000003c00d89947 */ /* 0x002ff20003800000 */
.L_x_240:
[----:B------:R-:W-:Y:S01]  /*5390*/  @!UP0 UPRMT UR5, UR4, 0x654, UR5 ;  /* 0x0000065404058896 */ /* 0x000fe20008000005 */
[----:B------:R-:W-:Y:S02]  /*53a0*/  UMOV UR8, 0xffff ;  /* 0x0000ffff00087882 */ /* 0x000fe40000000000 */
[----:B------:R-:W-:-:S06]  /*53b0*/  UMOV UR4, 0x1 ;  /* 0x0000000100047882 */ /* 0x000fcc0000000000 */
[----:B------:R-:W-:Y:S01]  /*53c0*/  @!P0 SYNCS.ARRIVE.TRANS64.RED.A1T0 RZ, [UR5], RZ ;  /* 0x000000ffffff89a7 */ /* 0x000fe20008100405 */
[----:B------:R-:W-:Y:S01]  /*53d0*/  NOP ;  /* 0x0000000000007918 */ /* 0x000fe20000000000 */
[----:B-1----:R-:W1:Y:S01]  /*53e0*/  LDS R0, [UR6+0x14] ;  /* 0x00001406ff007984 */ /* 0x002e620008000800 */
[----:B------:R-:W-:-:S04]  /*53f0*/  ULOP3.LUT UR5, UR24, 0xffff, URZ, 0xc0, !UPT ;  /* 0x0000ffff18057892 */ /* 0x000fc8000f8ec0ff */
[----:B------:R-:W-:-:S04]  /*5400*/  USHF.R.U32.HI UR5, URZ, 0x5, UR5 ;  /* 0x00000005ff057899 */ /* 0x000fc80008011605 */
[----:B------:R-:W-:Y:S02]  /*5410*/  USHF.L.U32 UR8, UR8, UR5, URZ ;  /* 0x0000000508087299 */ /* 0x000fe400080006ff */
[----:B------:R-:W-:-:S04]  /*5420*/  USHF.L.U32 UR4, UR4, UR5, URZ ;  /* 0x0000000504047299 */ /* 0x000fc800080006ff */
[----:B-1----:R-:W-:-:S04]  /*5430*/  LOP3.LUT R0, R0, UR8, RZ, 0xc0, !PT ;  /* 0x0000000800007c12 */ /* 0x002fc8000f8ec0ff */
[----:B------:R-:W-:-:S13]  /*5440*/  ISETP.NE.AND P0, PT, R0, UR8, PT ;  /* 0x0000000800007c0c */ /* 0x000fda000bf05270 */
[----:B------:R-:W-:Y:S05]  /*5450*/  @P0 BRA `(.L_x_115) ;  /* 0x0000000000580947 */ /* 0x000fea0003800000 */
[----:B------:R-:W1:Y:S02]  /*5460*/  LDS R0, [UR6+0x18] ;  /* 0x00001806ff007984 */ /* 0x000e640008000800 */
[----:B-1----:R-:W-:-:S04]  /*5470*/  LOP3.LUT R0, R0, UR4, RZ, 0xc0, !PT ;  /* 0x0000000400007c12 */ /* 0x002fc8000f8ec0ff */
[----:B------:R-:W-:-:S13]  /*5480*/  ISETP.NE.AND P0, PT, R0, UR4, PT ;  /* 0x0000000400007c0c */ /* 0x000fda000bf05270 */
[----:B------:R-:W-:Y:S05]  /*5490*/  @P0 BRA `(.L_x_116) ;  /* 0x00000000003c0947 */ /* 0x000fea0003800000 */
[----:B------:R-:W1:Y:S01]  /*54a0*/  S2R R2, SR_LANEID ;  /* 0x0000000000027919 */ /* 0x000e620000000000 */
[----:B------:R-:W-:Y:S01]  /*54b0*/  ULOP3.LUT UR8, URZ, UR8, URZ, 0x33, !UPT ;  /* 0x00000008ff087292 */ /* 0x000fe2000f8e33ff */
[----:B------:R-:W-:Y:S02]  /*54c0*/  VOTEU.ANY UR7, UPT, PT ;  /* 0x0000000000077886 */ /* 0x000fe400038e0100 */
[----:B------:R-:W-:-:S03]  /*54d0*/  UFLO.U32 UR7, UR7 ;  /* 0x00000007000772bd */ /* 0x000fc600080e0000 */
[----:B------:R-:W-:-:S04]  /*54e0*/  IMAD.U32 R0, RZ, RZ, UR8 ;  /* 0x00000008ff007e24 */ /* 0x000fc8000f8e00ff */
[----:B------:R2:W3:Y:S02]  /*54f0*/  REDUX UR5, R0 ;  /* 0x00000000000573c4 */ /* 0x0004e40000000000 */
[----:B------:R1:W-:Y:S02]  /*5500*/  UTCATOMSWS.AND URZ, UR8 ;  /* 0x0000000800ff79e3 */ /* 0x0003e40008000000 */
[----:B-1----:R-:W-:Y:S02]  /*5510*/  ISETP.EQ.U32.AND P0, PT, R2, UR7, PT ;  /* 0x0000000702007c0c */ /* 0x002fe4000bf02070 */
[----:B--2---:R-:W-:Y:S02]  /*5520*/  LOP3.LUT R0, RZ, UR4, RZ, 0x33, !PT ;  /* 0x00000004ff007c12 */ /* 0x004fe4000f8e33ff */
[----:B---3--:R-:W-:Y:S02]  /*5530*/  MOV R2, UR5 ;  /* 0x0000000500027c02 */ /* 0x008fe40008000f00 */
[----:B------:R-:W1:Y:S07]  /*5540*/  REDUX UR4, R0 ;  /* 0x00000000000473c4 */ /* 0x000e6e0000000000 */
[----:B------:R2:W-:Y:S01]  /*5550*/  @P0 ATOMS.AND RZ, [UR6+0x14], R2 ;  /* 0x00001402ffff098c */ /* 0x0005e2000a800006 */
[----:B-1----:R-:W-:-:S05]  /*5560*/  IMAD.U32 R0, RZ, RZ, UR4 ;  /* 0x00000004ff007e24 */ /* 0x002fca000f8e00ff */
[----:B------:R2:W-:Y:S01]  /*5570*/  @P0 ATOMS.AND RZ, [UR6+0x18], R0 ;  /* 0x00001800ffff098c */ /* 0x0005e2000a800006 */
[----:B------:R-:W-:Y:S05]  /*5580*/  BRA `(.L_x_117) ;  /* 0x0000000000147947 */ /* 0x000fea0003800000 */
.L_x_116:
[----:B------:R-:W-:Y:S02]  /*5590*/  MOV R2, 0x55b0 ;  /* 0x000055b000027802 */ /* 0x000fe40000000f00 */
[----:B---345:R-:W-:Y:S05]  /*55a0*/  CALL.REL.NOINC `($__internal_0_$__cuda_sm10x_tcgen05_guardrail_trap_col_being_dealloced_not_returned_by_alloc) ;  /* 0x0000003c00ec7944 */ /* 0x038fea0003c00000 */
[----:B------:R-:W-:Y:S05]  /*55b0*/  BRA `(.L_x_117) ;  /* 0x0000000000087947 */ /* 0x000fea0003800000 */
.L_x_115:
[----:B------:R-:W-:Y:S02]  /*55c0*/  MOV R2, 0x55e0 ;  /* 0x000055e000027802 */ /* 0x000fe40000000f00 */
[----:B---345:R-:W-:Y:S05]  /*55d0*/  CALL.REL.NOINC `($__internal_2_$__cuda_sm10x_tcgen05_guardrail_trap_unallocated_columns_being_dealloced) ;  /* 0x0000003c00f87944 */ /* 0x038fea0003c00000 */
.L_x_117:
[----:B------:R-:W-:Y:S01]  /*55e0*/  NOP ;  /* 0x0000000000007918 */ /* 0x000fe20000000000 */
[----:B----4-:R-:W-:Y:S05]  /*55f0*/  EXIT ;  /* 0x000000000000794d */ /* 0x010fea0003800000 */
.L_x_88:
[----:B------:R-:W-:-:S09]  /*5600*/  UISETP.NE.OR UP5, UPT, UR10, 0x3, !UP5 ;  /* 0x000000030a00788c */ /* 0x000fd2000efa5670 */
[----:B------:R-:W-:Y:S05]  /*5610*/  BRA.U UP5, `(.L_x_118) ;  /* 0x0000000905c87547 */ /* 0x000fea000b800000 */
[----:B------:R-:W1:Y:S01]  /*5620*/  LDC R0, c[0x0][0xb30] ;  /* 0x0002cc00ff007b82 */ /* 0x000e620000000800 */
[----:B------:R-:W2:Y:S01]  /*5630*/  LDCU.64 UR8, c[0x0][0x888] ;  /* 0x00011100ff0877ac */ /* 0x000ea20008000a00 */
[----:B------:R-:W-:Y:S01]  /*5640*/  IMAD.MOV.U32 R30, RZ, RZ, 0x1 ;  /* 0x00000001ff1e7424 */ /* 0x000fe200078e00ff */
[----:B------:R-:W-:Y:S01]  /*5650*/  CS2R R28, SRZ ;  /* 0x00000000001c7805 */ /* 0x000fe2000001ff00 */
[----:B------:R-:W-:Y:S01]  /*5660*/  IMAD.MOV.U32 R25, RZ, RZ, 0x1000 ;  /* 0x00001000ff197424 */ /* 0x000fe200078e00ff */
[----:B------:R-:W3:Y:S03]  /*5670*/  LDCU.64 UR4, c[0x0][0x890] ;  /* 0x00011200ff0477ac */ /* 0x000ee60008000a00 */
[----:B------:R-:W4:Y:S01]  /*5680*/  LDC R24, c[0x0][0x370] ;  /* 0x0000dc00ff187b82 */ /* 0x000f220000000800 */
[----:B------:R-:W-:Y:S01]  /*5690*/  UMOV UR6, 0x400 ;  /* 0x0000040000067882 */ /* 0x000fe20000000000 */
[----:B------:R-:W-:-:S02]  /*56a0*/  UPLOP3.LUT UP1, UPT, UPT, UPT, UPT, 0x40, 0x4 ;  /* 0x000000000004789c */ /* 0x000fc40003f2e870 */
[----:B------:R-:W-:-:S04]  /*56b0*/  ULEA UR6, UR37, UR6, 0x18 ;  /* 0x0000000625067291 */ /* 0x000fc8000f8ec0ff */
[----:B------:R-:W4:Y:S01]  /*56c0*/  LDC R3, c[0x0][0xb0c] ;  /* 0x0002c300ff037b82 */ /* 0x000f220000000800 */
[----:B--2---:R-:W-:Y:S02]  /*56d0*/  UISETP.NE.U32.AND UP2, UPT, UR8, URZ, UPT ;  /* 0x000000ff0800728c */ /* 0x004fe4000bf45070 */
[----:B------:R-:W-:Y:S02]  /*56e0*/  UIADD3 UR8, UPT, UPT, UR6, 0x240, URZ ;  /* 0x0000024006087890 */ /* 0x000fe4000fffe0ff */
[----:B---3--:R-:W-:-:S03]  /*56f0*/  UISETP.NE.U32.AND UP3, UPT, UR4, URZ, UPT ;  /* 0x000000ff0400728c */ /* 0x008fc6000bf65070 */
[----:B------:R-:W2:Y:S01]  /*5700*/  LDC R18, c[0x0][0xb20] ;  /* 0x0002c800ff127b82 */ /* 0x000ea20000000800 */
[----:B-1----:R-:W-:Y:S01]  /*5710*/  ISETP.NE.AND P1, PT, R0, 0x1, PT ;  /* 0x000000010000780c */ /* 0x002fe20003f25270 */
[----:B------:R-:W-:Y:S02]  /*5720*/  UISETP.NE.AND.EX UP2, UPT, UR9, URZ, UPT, UP2 ;  /* 0x000000ff0900728c */ /* 0x000fe4000bf45320 */
[----:B------:R-:W-:Y:S02]  /*5730*/  UPRMT UR37, UR37, 0x654, UR8 ;  /* 0x0000065425257896 */ /* 0x000fe40008000008 */
[----:B------:R-:W-:Y:S02]  /*5740*/  UISETP.NE.AND.EX UP3, UPT, UR5, URZ, UPT, UP3 ;  /* 0x000000ff0500728c */ /* 0x000fe4000bf65330 */
[----:B------:R-:W1:Y:S08]  /*5750*/  LDC.64 R32, c[0x0][0x348] ;  /* 0x0000d200ff207b82 */ /* 0x000e700000000a00 */
[----:B------:R-:W3:Y:S08]  /*5760*/  LDC.64 R16, c[0x0][0xb10] ;  /* 0x0002c400ff107b82 */ /* 0x000ef00000000a00 */
[----:B------:R-:W1:Y:S08]  /*5770*/  LDC.64 R6, c[0x0][0xb18] ;  /* 0x0002c600ff067b82 */ /* 0x000e700000000a00 */
[----:B------:R-:W1:Y:S08]  /*5780*/  LDC.64 R4, c[0x0][0xb28] ;  /* 0x0002ca00ff047b82 */ /* 0x000e700000000a00 */
[----:B--2-4-:R-:W1:Y:S02]  /*5790*/  LDC R19, c[0x0][0x374] ;  /* 0x0000dd00ff137b82 */ /* 0x014e640000000800 */
.L_x_126:
[C---:B------:R-:W-:Y:S02]  /*57a0*/  LEA R0, R29.reuse, UR6, 0x3 ;  /* 0x000000061d007c11 */ /* 0x040fe4000f8e18ff */
[----:B------:R-:W-:Y:S02]  /*57b0*/  SHF.L.U32 R2, R28, 0x1f, RZ ;  /* 0x0000001f1c027819 */ /* 0x000fe400000006ff */
[----:B------:R-:W-:Y:S02]  /*57c0*/  LEA R20, R29, UR6, 0x4 ;  /* 0x000000061d147c11 */ /* 0x000fe4000f8e20ff */
[----:B--2---:R-:W2:Y:S02]  /*57d0*/  SYNCS.PHASECHK.TRANS64.TRYWAIT P0, [R0+URZ+0x260], R2 ;  /* 0x00026002000075a7 */ /* 0x004ea400080011ff */
[----:B--2---:R-:W-:Y:S05]  /*57e0*/  @!P0 BRA `(.L_x_119) ;  /* 0x0000003800d88947 */ /* 0x004fea0003800000 */
.L_x_241:
[----:B------:R-:W-:Y:S01]  /*57f0*/  ISETP.GE.AND P0, PT, R40, 0x1, PT ;  /* 0x000000012800780c */ /* 0x000fe20003f06270 */
[----:B------:R-:W4:Y:S01]  /*5800*/  LDS.128 R20, [R20+0x2f0] ;  /* 0x0002f00014147984 */ /* 0x000f220000000c00 */
[----:B------:R-:W-:Y:S01]  /*5810*/  ISETP.NE.U32.AND P4, PT, RZ, UR4, PT ;  /* 0x00000004ff007c0c */ /* 0x000fe2000bf85070 */
[----:B--2---:R-:W-:Y:S01]  /*5820*/  VIADD R0, R0, 0x270 ;  /* 0x0000027000007836 */ /* 0x004fe20000000000 */
[----:B------:R-:W-:Y:S02]  /*5830*/  SHF.L.U32 R26, R30, 0x1f, RZ ;  /* 0x0000001f1e1a7819 */ /* 0x000fe400000006ff */
[----:B------:R-:W-:Y:S02]  /*5840*/  ISETP.NE.AND.EX P4, PT, RZ, UR5, PT, P4 ;  /* 0x00000005ff007c0c */ /* 0x000fe4000bf85340 */
[----:B------:R-:W-:Y:S01]  /*5850*/  PRMT R0, RZ, 0x654, R0 ;  /* 0x00000654ff007816 */ /* 0x000fe20000000000 */
[----:B------:R-:W-:Y:S01]  /*5860*/  @!PT LDS RZ, [RZ] ;  /* 0x00000000fffff984 */ /* 0x000fe20000000800 */
[----:B------:R-:W-:Y:S01]  /*5870*/  @!PT LDS RZ, [RZ] ;  /* 0x00000000fffff984 */ /* 0x000fe20000000800 */
[----:B------:R-:W-:Y:S01]  /*5880*/  @!PT LDS RZ, [RZ] ;  /* 0x00000000fffff984 */ /* 0x000fe20000000800 */
[----:B------:R-:W-:Y:S01]  /*5890*/  @!PT LDS RZ, [RZ] ;  /* 0x00000000fffff984 */ /* 0x000fe20000000800 */
[----:B------:R2:W-:Y:S06]  /*58a0*/  MEMBAR.ALL.CTA ;  /* 0x0000000000007992 */ /* 0x0005ec0000008000 */
[----:B--2---:R-:W2:Y:S02]  /*58b0*/  FENCE.VIEW.ASYNC.S ;  /* 0x00000000000073c6 */ /* 0x004ea40000000000 */
[----:B--2---:R2:W-:Y:S01]  /*58c0*/  SYNCS.ARRIVE.TRANS64.RED.A1T0 RZ, [R0+URZ], RZ ;  /* 0x000000ff00ff79a7 */ /* 0x0045e200081004ff */
[----:B----4-:R-:W-:Y:S11]  /*58d0*/  LOP3.LUT P3, RZ, R22, 0x1, RZ, 0xc0, !PT ;  /* 0x0000000116ff7812 */ /* 0x010ff6000786c0ff */
[----:B------:R-:W-:Y:S02]  /*58e0*/  @!UPT UIADD3 URZ, UPT, UPT, URZ, URZ, URZ ;  /* 0x000000fffffff290 */ /* 0x000fe4000fffe0ff */
[----:B------:R-:W-:Y:S02]  /*58f0*/  @P3 MOV R11, R20 ;  /* 0x00000014000b3202 */ /* 0x000fe40000000f00 */
[----:B------:R-:W-:Y:S01]  /*5900*/  @P3 LOP3.LUT R10, R21, 0xffff, RZ, 0xc0, !PT ;  /* 0x0000ffff150a3812 */ /* 0x000fe200078ec0ff */
[----:B--2---:R-:W-:Y:S06]  /*5910*/  @!P0 BRA `(.L_x_120) ;  /* 0x0000000000a48947 */ /* 0x004fec0003800000 */
[-C--:B-1----:R-:W-:Y:S01]  /*5920*/  IMAD.HI.U32 R0, R19, R7.reuse, RZ ;  /* 0x0000000713007227 */ /* 0x082fe200078e00ff */
[----:B------:R-:W-:Y:S02]  /*5930*/  ISETP.NE.AND P0, PT, R6, 0x1, PT ;  /* 0x000000010600780c */ /* 0x000fe40003f05270 */
[----:B------:R-:W-:Y:S01]  /*5940*/  ISETP.NE.AND P2, PT, R40, 0x1, PT ;  /* 0x000000012800780c */ /* 0x000fe20003f45270 */
[----:B---3--:R-:W-:Y:S01]  /*5950*/  IMAD.HI.U32 R9, R24, R16, RZ ;  /* 0x0000001018097227 */ /* 0x008fe200078e00ff */
[----:B------:R-:W-:Y:S02]  /*5960*/  SHF.R.U32.HI R0, RZ, R18, R0 ;  /* 0x00000012ff007219 */ /* 0x000fe40000011600 */
[----:B------:R-:W-:Y:S01]  /*5970*/  ISETP.NE.AND P5, PT, R3, 0x1, PT ;  /* 0x000000010300780c */ /* 0x000fe20003fa5270 */
[----:B------:R-:W-:Y:S01]  /*5980*/  IMAD.HI.U32 R13, R10, R7, RZ ;  /* 0x000000070a0d7227 */ /* 0x000fe200078e00ff */
[----:B------:R-:W-:Y:S02]  /*5990*/  SHF.R.U32.HI R9, RZ, R17, R9 ;  /* 0x00000011ff097219 */ /* 0x000fe40000011609 */
[----:B------:R-:W-:Y:S01]  /*59a0*/  SEL R0, R19, R0, !P0 ;  /* 0x0000000013007207 */ /* 0x000fe20004000000 */
[----:B------:R-:W-:Y:S01]  /*59b0*/  IMAD.HI.U32 R12, R11, R16, RZ ;  /* 0x000000100b0c7227 */ /* 0x000fe200078e00ff */
[----:B------:R-:W-:Y:S03]  /*59c0*/  SEL R9, R24, R9, !P5 ;  /* 0x0000000918097207 */ /* 0x000fe60006800000 */
[-C--:B------:R-:W-:Y:S01]  /*59d0*/  IMAD.HI.U32 R8, R0, R4.reuse, RZ ;  /* 0x0000000400087227 */ /* 0x080fe200078e00ff */
[----:B------:R-:W-:Y:S03]  /*59e0*/  SHF.R.U32.HI R12, RZ, R17, R12 ;  /* 0x00000011ff0c7219 */ /* 0x000fe6000001160c */
[----:B------:R-:W-:Y:S01]  /*59f0*/  IMAD.HI.U32 R2, R9, R4, RZ ;  /* 0x0000000409027227 */ /* 0x000fe200078e00ff */
[-C--:B------:R-:W-:Y:S02]  /*5a00*/  @P2 SHF.R.U32.HI R0, RZ, R5.reuse, R8 ;  /* 0x00000005ff002219 */ /* 0x080fe40000011608 */
[----:B------:R-:W-:Y:S02]  /*5a10*/  SHF.R.U32.HI R8, RZ, R18, R13 ;  /* 0x00000012ff087219 */ /* 0x000fe4000001160d */
[----:B------:R-:W-:Y:S01]  /*5a20*/  @P2 SHF.R.U32.HI R9, RZ, R5, R2 ;  /* 0x00000005ff092219 */ /* 0x000fe20000011602 */
[----:B------:R-:W-:Y:S01]  /*5a30*/  IMAD R0, R40, R0, RZ ;  /* 0x0000000028007224 */ /* 0x000fe200078e02ff */
[----:B------:R-:W-:Y:S02]  /*5a40*/  SEL R8, R10, R8, !P0 ;  /* 0x000000080a087207 */ /* 0x000fe40004000000 */
[----:B------:R-:W-:Y:S01]  /*5a50*/  SEL R2, R11, R12, !P5 ;  /* 0x0000000c0b027207 */ /* 0x000fe20006800000 */
[----:B------:R-:W-:Y:S01]  /*5a60*/  IMAD R12, R40, R9, RZ ;  /* 0x00000009280c7224 */ /* 0x000fe200078e02ff */
[C---:B------:R-:W-:Y:S01]  /*5a70*/  ISETP.GE.AND P0, PT, R8.reuse, R0, PT ;  /* 0x000000000800720c */ /* 0x040fe20003f06270 */
[----:B------:R-:W-:Y:S03]  /*5a80*/  IMAD.HI.U32 R0, R8, R4, RZ ;  /* 0x0000000408007227 */ /* 0x000fe600078e00ff */
[----:B------:R-:W-:Y:S02]  /*5a90*/  ISETP.GE.OR P0, PT, R2, R12, P0 ;  /* 0x0000000c0200720c */ /* 0x000fe40000706670 */
[-C--:B------:R-:W-:Y:S04]  /*5aa0*/  SHF.R.U32.HI R0, RZ, R5.reuse, R0 ;  /* 0x00000005ff007219 */ /* 0x080fe80000011600 */
[----:B------:R-:W-:Y:S05]  /*5ab0*/  SEL R13, R8, R0, !P2 ;  /* 0x00000000080d7207 */ /* 0x000fea0005000000 */
[----:B------:R-:W-:Y:S02]  /*5ac0*/  IMAD.MOV R12, RZ, RZ, -R13 ;  /* 0x000000ffff0c7224 */ /* 0x000fe400078e0a0d */
[----:B------:R-:W-:Y:S04]  /*5ad0*/  @!P0 IMAD.HI.U32 R0, R2, R4, RZ ;  /* 0x0000000402008227 */ /* 0x000fe800078e00ff */
[----:B------:R-:W-:Y:S01]  /*5ae0*/  IMAD R12, R40, R12, R8 ;  /* 0x0000000c280c7224 */ /* 0x000fe200078e0208 */
[----:B------:R-:W-:Y:S04]  /*5af0*/  @!P0 SHF.R.U32.HI R0, RZ, R5, R0 ;  /* 0x00000005ff008219 */ /* 0x000fe80000011600 */
[----:B------:R-:W-:Y:S04]  /*5b00*/  @!P0 SEL R0, R2, R0, !P2 ;  /* 0x0000000002008207 */ /* 0x000fe80005000000 */
[----:B------:R-:W-:Y:S01]  /*5b10*/  @!P0 IADD3 R13, PT, PT, R13, -R0, RZ ;  /* 0x800000000d0d8210 */ /* 0x000fe20007ffe0ff */
[----:B------:R-:W-:Y:S01]  /*5b20*/  @!P0 IMAD R0, R9, R12, R0 ;  /* 0x0000000c09008224 */ /* 0x000fe200078e0200 */
[----:B------:R-:W-:Y:S01]  /*5b30*/  IADD3 R9, PT, PT, -R8, RZ, RZ ;  /* 0x000000ff08097210 */ /* 0x000fe20007ffe1ff */
[--C-:B------:R-:W-:Y:S02]  /*5b40*/  IMAD.MOV R12, RZ, RZ, -R2.reuse ;  /* 0x000000ffff0c7224 */ /* 0x100fe400078e0a02 */
[----:B------:R-:W-:Y:S02]  /*5b50*/  @!P0 IMAD R8, R13, R40, R2 ;  /* 0x000000280d088224 */ /* 0x000fe400078e0202 */
[----:B------:R-:W-:Y:S02]  /*5b60*/  @!P0 IMAD.MOV.U32 R2, RZ, RZ, R0 ;  /* 0x000000ffff028224 */ /* 0x000fe400078e0000 */
[----:B------:R-:W-:Y:S02]  /*5b70*/  IMAD R11, R3, R12, R11 ;  /* 0x0000000c030b7224 */ /* 0x000fe400078e020b */
[----:B------:R-:W-:Y:S02]  /*5b80*/  IMAD R10, R6, R9, R10 ;  /* 0x00000009060a7224 */ /* 0x000fe400078e020a */
[----:B------:R-:W-:Y:S02]  /*5b90*/  IMAD R11, R2, R3, R11 ;  /* 0x00000003020b7224 */ /* 0x000fe400078e020b */
[----:B------:R-:W-:Y:S02]  /*5ba0*/  IMAD R10, R8, R6, R10 ;  /* 0x00000006080a7224 */ /* 0x000fe400078e020a */
.L_x_120:
[----:B------:R-:W-:Y:S05]  /*5bb0*/  BRA.U UP1, `(.L_x_121) ;  /* 0x0000000101107547 */ /* 0x000fea000b800000 */
[----:B------:R-:W-:Y:S04]  /*5bc0*/  MOV R2, UR7 ;  /* 0x0000000700027c02 */ /* 0x000fe80008000f00 */
[----:B------:R-:W-:Y:S04]  /*5bd0*/  SHF.L.U32 R2, R2, 0x1f, RZ ;  /* 0x0000001f02027819 */ /* 0x000fe800000006ff */
[----:B------:R-:W2:Y:S02]  /*5be0*/  SYNCS.PHASECHK.TRANS64.TRYWAIT P0, [UR6+0x258], R2 ;  /* 0x00025802ff0075a7 */ /* 0x000ea40008001106 */
[----:B--2---:R-:W-:Y:S05]  /*5bf0*/  @!P0 BRA `(.L_x_122) ;  /* 0x0000003400e88947 */ /* 0x004fea0003800000 */
.L_x_121:
[----:B------:R-:W-:Y:S05]  /*5c00*/  BRA.U !UP3, `(.L_x_123) ;  /* 0x000000010b347547 */ /* 0x000fea000b800000 */
[----:B------:R-:W-:Y:S01]  /*5c10*/  UPLOP3.LUT UP0, UPT, UPT, UPT, UP2, 0x80, 0x8 ;  /* 0x000000000008789c */ /* 0x000fe20003f0f020 */
[----:B--2---:R-:W-:Y:S02]  /*5c20*/  HFMA2 R0, -RZ, RZ, 0, 5.9604644775390625e-08 ;  /* 0x00000001ff007431 */ /* 0x004fe400000001ff */
[----:B------:R-:W-:Y:S03]  /*5c30*/  IMAD.MOV.U32 R92, RZ, RZ, 0x1 ;  /* 0x00000001ff5c7424 */ /* 0x000fe600078e00ff */
[----:B------:R-:W-:Y:S05]  /*5c40*/  PLOP3.LUT P0, PT, PT, PT, UP0, 0x80, 0x8 ;  /* 0x000000000008781c */ /* 0x000fea0003f0f008 */
[----:B------:R-:W2:Y:S01]  /*5c50*/  @UP0 LDCU.64 UR10, c[0x0][0x888] ;  /* 0x00011100ff0a07ac */ /* 0x000ea20008000a00 */
[----:B------:R-:W-:Y:S07]  /*5c60*/  @UP0 UIMAD UR8, UR36, UR4, URZ ;  /* 0x00000004240802a4 */ /* 0x000fee000f8e02ff */
[----:B------:R-:W-:Y:S01]  /*5c70*/  @!P0 PRMT R92, R0, 0x7610, R92 ;  /* 0x00007610005c8816 */ /* 0x000fe2000000005c */
[----:B--2---:R-:W-:Y:S03]  /*5c80*/  @UP0 UIMAD.WIDE UR10, UR8, 0x4, UR10 ;  /* 0x00000004080a08a5 */ /* 0x004fe6000f8e020a */
[----:B------:R-:W2:Y:S03]  /*5c90*/  @!UP0 LDCU UR8, c[0x0][0x880] ;  /* 0x00011000ff0887ac */ /* 0x000ea60008000800 */
[----:B-----5:R-:W-:Y:S01]  /*5ca0*/  IMAD.U32 R46, RZ, RZ, UR10 ;  /* 0x0000000aff2e7e24 */ /* 0x020fe2000f8e00ff */
[----:B------:R-:W-:Y:S05]  /*5cb0*/  MOV R47, UR11 ;  /* 0x0000000b002f7c02 */ /* 0x000fea0008000f00 */
[----:B------:R4:W5:Y:S02]  /*5cc0*/  @P0 LDG.E R46, desc[UR46][R46.64] ;  /* 0x0000002e2e2e0981 */ /* 0x000964000c1e1900 */
[----:B--2-4-:R-:W-:Y:S07]  /*5cd0*/  @!P0 IMAD.U32 R46, RZ, RZ, UR8 ;  /* 0x00000008ff2e8e24 */ /* 0x014fee000f8e00ff */
.L_x_123:
[----:B-----5:R-:W-:Y:S01]  /*5ce0*/  @!P4 FSETP.EQ.AND P5, PT, R46, RZ, PT ;  /* 0x000000ff2e00c20b */ /* 0x020fe20003fa2000 */
[----:B------:R-:W-:Y:S01]  /*5cf0*/  @!UPT UIADD3 URZ, UPT, UPT, URZ, URZ, URZ ;  /* 0x000000fffffff290 */ /* 0x000fe2000fffe0ff */
[----:B------:R-:W-:Y:S11]  /*5d00*/  @!P4 BRA `(.L_x_124) ;  /* 0x000000000014c947 */ /* 0x000ff60003800000 */
[----:B------:R-:W-:Y:S02]  /*5d10*/  LOP3.LUT P0, RZ, R92, 0xff, RZ, 0xc0, !PT ;  /* 0x000000ff5cff7812 */ /* 0x000fe4000780c0ff */
[----:B------:R-:W-:Y:S04]  /*5d20*/  PLOP3.LUT P5, PT, PT, PT, UP0, 0x80, 0x8 ;  /* 0x000000000008781c */ /* 0x000fe80003faf008 */
[----:B------:R-:W-:Y:S07]  /*5d30*/  PLOP3.LUT P5, PT, P5, PT, PT, 0x8, 0x80 ;  /* 0x000000000080781c */ /* 0x000fee0002fae170 */
[----:B------:R-:W-:Y:S11]  /*5d40*/  @P0 FSETP.EQ.AND P5, PT, R46, RZ, PT ;  /* 0x000000ff2e00020b */ /* 0x000ff60003fa2000 */
[----:B------:R-:W-:Y:S02]  /*5d50*/  @!UPT UIADD3 URZ, UPT, UPT, URZ, URZ, URZ ;  /* 0x000000fffffff290 */ /* 0x000fe4000fffe0ff */
.L_x_124:
[----:B------:R-:W4:Y:S01]  /*5d60*/  SYNCS.PHASECHK.TRANS64.TRYWAIT P4, [UR6+0x248], R26 ;  /* 0x0002481aff0075a7 */ /* 0x000f220008081106 */
[----:B------:R-:W-:Y:S01]  /*5d70*/  @P3 SHF.R.U32.HI R27, RZ, 0x10, R21 ;  /* 0x00000010ff1b3819 */ /* 0x000fe20000011615 */
[----:B------:R-:W-:Y:S01]  /*5d80*/  VIADD R29, R29, 0x1 ;  /* 0x000000011d1d7836 */ /* 0x000fe20000000000 */
[----:B------:R-:W5:Y:S08]  /*5d90*/  LDC.64 R8, c[0x0][0xb10] ;  /* 0x0002c400ff087b82 */ /* 0x000f700000000a00 */
[----:B------:R-:W1:Y:S08]  /*5da0*/  LDC.64 R12, c[0x0][0xb18] ;  /* 0x0002c600ff0c7b82 */ /* 0x000e700000000a00 */
[----:B--2---:R-:W2:Y:S08]  /*5db0*/  @!P1 LDC R0, c[0x0][0xb20] ;  /* 0x0002c800ff009b82 */ /* 0x004eb00000000800 */
[----:B------:R-:W3:Y:S01]  /*5dc0*/  @!P1 LDC R2, c[0x0][0xb0c] ;  /* 0x0002c300ff029b82 */ /* 0x000ee20000000800 */
[C---:B-----5:R-:W-:Y:S05]  /*5dd0*/  @!P1 IMAD.HI.U32 R8, R11.reuse, R8, RZ ;  /* 0x000000080b089227 */ /* 0x060fea00078e00ff */
[----:B------:R-:W-:Y:S01]  /*5de0*/  @!P1 SHF.R.U32.HI R8, RZ, R9, R8 ;  /* 0x00000009ff089219 */ /* 0x000fe20000011608 */
[----:B-1----:R-:W-:Y:S01]  /*5df0*/  @!P1 IMAD.HI.U32 R13, R10, R13, RZ ;  /* 0x0000000d0a0d9227 */ /* 0x002fe200078e00ff */
[----:B------:R-:W-:Y:S04]  /*5e00*/  @!P1 ISETP.NE.AND P0, PT, R12, 0x1, PT ;  /* 0x000000010c00980c */ /* 0x000fe80003f05270 */
[----:B--2---:R-:W-:Y:S02]  /*5e10*/  @!P1 SHF.R.U32.HI R0, RZ, R0, R13 ;  /* 0x00000000ff009219 */ /* 0x004fe4000001160d */
[----:B---3--:R-:W-:Y:S02]  /*5e20*/  @!P1 ISETP.NE.AND P2, PT, R2, 0x1, PT ;  /* 0x000000010200980c */ /* 0x008fe40003f45270 */
[----:B------:R-:W-:Y:S02]  /*5e30*/  @!P1 SEL R9, R10, R0, !P0 ;  /* 0x000000000a099207 */ /* 0x000fe40004000000 */
[----:B------:R-:W-:Y:S02]  /*5e40*/  ELECT P0, URZ, PT ;  /* 0x0000000000ff782f */ /* 0x000fe40003800000 */
[----:B------:R-:W-:Y:S05]  /*5e50*/  @!P1 SEL R8, R11, R8, !P2 ;  /* 0x000000080b089207 */ /* 0x000fea0005000000 */
[----:B------:R-:W-:Y:S02]  /*5e60*/  @!P1 IMAD.IADD R0, R9, 0x1, -R8 ;  /* 0x0000000109009824 */ /* 0x000fe400078e0a08 */
[----:B------:R-:W-:Y:S02]  /*5e70*/  @!P1 IMAD.IADD R8, R8, 0x1, -R9 ;  /* 0x0000000108089824 */ /* 0x000fe400078e0a09 */
[----:B------:R-:W-:Y:S02]  /*5e80*/  @!P1 IMAD R11, R0, R2, R11 ;  /* 0x00000002000b9224 */ /* 0x000fe400078e020b */
[----:B------:R-:W-:Y:S01]  /*5e90*/  @!P1 IMAD R10, R8, R12, R10 ;  /* 0x0000000c080a9224 */ /* 0x000fe200078e020a */
[----:B----4-:R-:W-:Y:S06]  /*5ea0*/  @!P4 BRA `(.L_x_125) ;  /* 0x000000340054c947 */ /* 0x010fec0003800000 */
.L_x_244:
[----:B------:R-:W-:Y:S01]  /*5eb0*/  PLOP3.LUT P5, PT, P5, P0, PT, 0xf2, 0x2f ;  /* 0x00000000002f781c */ /* 0x000fe20002fa1e72 */
[----:B------:R-:W-:Y:S01]  /*5ec0*/  UMOV UR14, 0x0 ;  /* 0x00000000000e7882 */ /* 0x000fe20000000000 */
[----:B------:R-:W-:Y:S01]  /*5ed0*/  LOP3.LUT R30, R30, 0x1, RZ, 0x3c, !PT ;  /* 0x000000011e1e7812 */ /* 0x000fe200078e3cff */
[----:B------:R-:W-:Y:S01]  /*5ee0*/  UMOV UR15, 0x10000000 ;  /* 0x10000000000f7882 */ /* 0x000fe20000000000 */
[----:B------:R-:W-:Y:S01]  /*5ef0*/  UMOV UR12, UR36 ;  /* 0x00000024000c7c82 */ /* 0x000fe20008000000 */
[----:B------:R-:W-:Y:S08]  /*5f00*/  @P3 R2UR UR36, R27 ;  /* 0x000000001b2432ca */ /* 0x000ff000000e0000 */
[----:B------:R-:W-:Y:S01]  /*5f10*/  @!P5 IADD3 R2, P0, PT, R32, 0x580, RZ ;  /* 0x000005802002d810 */ /* 0x000fe20007f1e0ff */
[----:B------:R-:W-:Y:S01]  /*5f20*/  @!P5 IMAD.SHL.U32 R15, R15, 0x40, RZ ;  /* 0x000000400f0fd824 */ /* 0x000fe200078e00ff */
[----:B------:R-:W-:Y:S01]  /*5f30*/  VOTEU.ALL UP1, P5 ;  /* 0x0000000000ff7886 */ /* 0x000fe20002820000 */
[----:B------:R-:W-:Y:S01]  /*5f40*/  @!P5 IMAD.SHL.U32 R14, R14, 0x40, RZ ;  /* 0x000000400e0ed824 */ /* 0x000fe200078e00ff */
[----:B------:R-:W-:Y:S01]  /*5f50*/  @!P5 R2UR UR9, R2 ;  /* 0x000000000209d2ca */ /* 0x000fe200000e0000 */
[----:B-1----:R-:W-:Y:S01]  /*5f60*/  @!P5 IMAD.X R0, RZ, RZ, R33, P0 ;  /* 0x000000ffff00d224 */ /* 0x002fe200000e0621 */
[----:B------:R-:W-:Y:S01]  /*5f70*/  @!P5 R2UR UR10, R15 ;  /* 0x000000000f0ad2ca */ /* 0x000fe200000e0000 */
[----:B------:R-:W-:Y:S01]  /*5f80*/  IMAD.IADD R15, R10, 0x1, R90 ;  /* 0x000000010a0f7824 */ /* 0x000fe200078e025a */
[----:B------:R-:W-:Y:S01]  /*5f90*/  @!P5 R2UR UR11, R14 ;  /* 0x000000000e0bd2ca */ /* 0x000fe200000e0000 */
[----:B------:R-:W-:Y:S01]  /*5fa0*/  IMAD.IADD R14, R11, 0x1, R91 ;  /* 0x000000010b0e7824 */ /* 0x000fe200078e025b */
[----:B------:R-:W-:Y:S02]  /*5fb0*/  @!P5 R2UR UR8, R0 ;  /* 0x000000000008d2ca */ /* 0x000fe400000e0000 */
[C---:B------:R-:W-:Y:S04]  /*5fc0*/  ISETP.NE.AND P0, PT, R29.reuse, 0x2, PT ;  /* 0x000000021d00780c */ /* 0x040fe80003f05270 */
[----:B------:R-:W-:Y:S01]  /*5fd0*/  SEL R0, RZ, 0x1, P0 ;  /* 0x00000001ff007807 */ /* 0x000fe20000000000 */
[----:B------:R-:W-:Y:S01]  /*5fe0*/  IMAD.U32 R8, RZ, RZ, UR9 ;  /* 0x00000009ff087e24 */ /* 0x000fe2000f8e00ff */
[----:B------:R-:W-:Y:S01]  /*5ff0*/  @!UP1 UIADD3 UR9, UPT, UPT, UR6, 0x240, URZ ;  /* 0x0000024006099890 */ /* 0x000fe2000fffe0ff */
[----:B------:R-:W-:Y:S02]  /*6000*/  SEL R29, R29, RZ, P0 ;  /* 0x000000ff1d1d7207 */ /* 0x000fe40000000000 */
[----:B------:R-:W-:Y:S02]  /*6010*/  LOP3.LUT R28, R28, R0, RZ, 0x3c, !PT ;  /* 0x000000001c1c7212 */ /* 0x000fe400078e3cff */
[----:B------:R-:W-:Y:S01]  /*6020*/  IMAD.U32 R9, RZ, RZ, UR8 ;  /* 0x00000008ff097e24 */ /* 0x000fe2000f8e00ff */
[----:B------:R-:W-:Y:S01]  /*6030*/  @!P5 R2UR UR16, R8 ;  /* 0x000000000810d2ca */ /* 0x000fe200000e0000 */
[----:B------:R-:W-:Y:S01]  /*6040*/  @!UP1 UIADD3 UR8, UPT, UPT, UR6, 0x400, URZ ;  /* 0x0000040006089890 */ /* 0x000fe2000fffe0ff */
[----:B------:R-:W-:Y:S02]  /*6050*/  VOTEU.ALL UP1, P5 ;  /* 0x0000000000ff7886 */ /* 0x000fe40002820000 */
[----:B------:R-:W-:Y:S11]  /*6060*/  @!P5 R2UR UR17, R9 ;  /* 0x000000000911d2ca */ /* 0x000ff600000e0000 */
[----:B------:R-:W-:Y:S02]  /*6070*/  @!UPT UIADD3 URZ, UPT, UPT, URZ, URZ, URZ ;  /* 0x000000fffffff290 */ /* 0x000fe4000fffe0ff */
[----:B------:R2:W-:Y:S01]  /*6080*/  @!UP1 UTMALDG.3D [UR8], [UR16], desc[UR14] ;  /* 0x00000e08100095b4 */ /* 0x0005e20008011000 */
[----:B------:R2:W-:Y:S01]  /*6090*/  @!P5 SYNCS.ARRIVE.TRANS64.RED.A0TR RZ, [UR6+0x240], R25 ;  /* 0x00024019ffffd9a7 */ /* 0x0005e20008300406 */
[----:B------:R-:W-:Y:S01]  /*60a0*/  UPLOP3.LUT UP1, UPT, UPT, UPT, UPT, 0x80, 0x8 ;  /* 0x000000000008789c */ /* 0x000fe20003f2f070 */
[----:B------:R-:W-:Y:S01]  /*60b0*/  SYNCS.ARRIVE.TRANS64.RED.A1T0 RZ, [UR37], RZ ;  /* 0x000000ffffff79a7 */ /* 0x000fe20008100425 */
[----:B------:R-:W-:Y:S09]  /*60c0*/  @P3 BRA `(.L_x_126) ;  /* 0xfffffff400b43947 */ /* 0x000ff2000383ffff */
[----:B------:R-:W-:Y:S07]  /*60d0*/  MOV R0, UR6 ;  /* 0x0000000600007c02 */ /* 0x000fee0008000f00 */
.L_x_127:
[----:B-1----:R-:W-:-:S04]  /*60e0*/  SHF.L.U32 R2, R30, 0x1f, RZ ;  /* 0x0000001f1e027819 */ /* 0x002fc800000006ff */
[----:B------:R1:W3:Y:S03]  /*60f0*/  SYNCS.PHASECHK.TRANS64.TRYWAIT P0, [R0+URZ+0x248], R2 ;  /* 0x00024802000075a7 */ /* 0x0002e600080011ff */
[----:B---3--:R-:W-:Y:S05]  /*6100*/  @!P0 NANOSLEEP.SYNCS 0x989680 ;  /* 0x009896800000895d */ /* 0x008fea0003900000 */
[----:B------:R-:W3:Y:S02]  /*6110*/  @!P0 SYNCS.PHASECHK.TRANS64 P0, [R0+URZ+0x248], R2 ;  /* 0x00024802000085a7 */ /* 0x000ee400080010ff */
[----:B--23--:R-:W-:Y:S05]  /*6120*/  @P0 EXIT ;  /* 0x000000000000094d */ /* 0x00cfea0003800000 */
[----:B------:R-:W-:Y:S05]  /*6130*/  BRA `(.L_x_127) ;  /* 0xfffffffc00e87947 */ /* 0x000fea000383ffff */
.L_x_118:
[----:B------:R-:W-:-:S06]  /*6140*/  UISETP.GE.AND UP1, UPT, UR10, 0x4, UPT ;  /* 0x000000040a00788c */ /* 0x000fcc000bf26270 */
[----:B------:R-:W-:-:S13]  /*6150*/  PLOP3.LUT P0, PT, PT, PT, UP1, 0x80, 0x8 ;  /* 0x000000000008781c */ /* 0x000fda0003f0f018 */
[----:B------:R-:W-:Y:S05]  /*6160*/  @!P0 EXIT ;  /* 0x000000000000894d */ /* 0x000fea0003800000 */
[----:B------:R-:W-:Y:S01]  /*6170*/  BAR.SYNC.DEFER_BLOCKING 0x6, 0xa0 ;  /* 0x0182800000007b1d */ /* 0x000fe20000010000 */
[C---:B------:R-:W-:Y:S01]  /*6180*/  IMAD.SHL.U32 R4, R96.reuse, 0x40, RZ ;  /* 0x0000004060047824 */ /* 0x040fe200078e00ff */
[--C-:B------:R-:W-:Y:S01]  /*6190*/  SHF.R.U32.HI R99, RZ, 0x1, R96.reuse ;  /* 0x00000001ff637819 */ /* 0x100fe20000011660 */
[----:B------:R-:W-:Y:S01]  /*61a0*/  IMAD.SHL.U32 R3, R96, 0x8, RZ ;  /* 0x0000000860037824 */ /* 0x000fe200078e00ff */
[----:B------:R-:W-:Y:S01]  /*61b0*/  LOP3.LUT R105, R2, 0x20, R96, 0xf8, !PT ;  /* 0x0000002002697812 */ /* 0x000fe200078ef860 */
[----:B------:R-:W-:Y:S01]  /*61c0*/  IMAD.SHL.U32 R98, R100, 0x800, RZ ;  /* 0x0000080064627824 */ /* 0x000fe200078e00ff */
[----:B------:R-:W-:Y:S02]  /*61d0*/  UMOV UR49, 0x400 ;  /* 0x0000040000317882 */ /* 0x000fe40000000000 */
[----:B------:R-:W1:Y:S01]  /*61e0*/  LDC R95, c[0x0][0x370] ;  /* 0x0000dc00ff5f7b82 */ /* 0x000e620000000800 */
[----:B------:R-:W-:Y:S01]  /*61f0*/  ULEA UR49, UR37, UR49, 0x18 ;  /* 0x0000003125317291 */ /* 0x000fe2000f8ec0ff */
[----:B------:R-:W-:Y:S01]  /*6200*/  LOP3.LUT R5, R4, 0x640, RZ, 0xc0, !PT ;  /* 0x0000064004057812 */ /* 0x000fe200078ec0ff */
[----:B------:R-:W-:Y:S01]  /*6210*/  IMAD.U32 R79, R96, 0x10000, RZ ;  /* 0x00010000604f7824 */ /* 0x000fe200078e00ff */
[----:B------:R-:W-:Y:S01]  /*6220*/  LOP3.LUT R4, R4, 0x180, RZ, 0xc0, !PT ;  /* 0x0000018004047812 */ /* 0x000fe200078ec0ff */
[----:B------:R-:W-:Y:S01]  /*6230*/  UIADD3 UR4, UPT, UPT, UR49, 0x1400, URZ ;  /* 0x0000140031047890 */ /* 0x000fe2000fffe0ff */
[----:B------:R-:W-:Y:S01]  /*6240*/  LOP3.LUT R98, R5, 0x800, R98, 0xf8, !PT ;  /* 0x0000080005627812 */ /* 0x000fe200078ef862 */
[----:B------:R-:W-:Y:S01]  /*6250*/  IMAD.MOV.U32 R78, RZ, RZ, RZ ;  /* 0x000000ffff4e7224 */ /* 0x000fe200078e00ff */
[----:B------:R-:W2:Y:S01]  /*6260*/  LDC R42, c[0x0][0xb0c] ;  /* 0x0002c300ff2a7b82 */ /* 0x000ea20000000800 */
[----:B------:R-:W-:Y:S01]  /*6270*/  LOP3.LUT R3, R4, 0x30, R3, 0xf8, !PT ;  /* 0x0000003004037812 */ /* 0x000fe200078ef803 */
[----:B------:R-:W-:Y:S01]  /*6280*/  IMAD.SHL.U32 R4, R100, 0x200000, RZ ;  /* 0x0020000064047824 */ /* 0x000fe200078e00ff */
[----:B------:R-:W-:Y:S01]  /*6290*/  LOP3.LUT R99, R99, 0x20, RZ, 0xc0, !PT ;  /* 0x0000002063637812 */ /* 0x000fe200078ec0ff */
[----:B------:R-:W-:Y:S01]  /*62a0*/  IMAD.MOV.U32 R104, RZ, RZ, RZ ;  /* 0x000000ffff687224 */ /* 0x000fe200078e00ff */
[----:B------:R-:W-:Y:S01]  /*62b0*/  CS2R R102, SRZ ;  /* 0x0000000000667805 */ /* 0x000fe2000001ff00 */
[----:B------:R-:W-:Y:S01]  /*62c0*/  IMAD.MOV.U32 R109, RZ, RZ, RZ ;  /* 0x000000ffff6d7224 */ /* 0x000fe200078e00ff */
[----:B------:R-:W-:Y:S01]  /*62d0*/  LOP3.LUT R98, R98, R3, R99, 0xf6, !PT ;  /* 0x0000000362627212 */ /* 0x000fe200078ef663 */
[----:B------:R-:W3:Y:S01]  /*62e0*/  LDC R93, c[0x0][0xb20] ;  /* 0x0002c800ff5d7b82 */ /* 0x000ee20000000800 */
[----:B------:R-:W4:Y:S01]  /*62f0*/  LDS R0, [UR49+0x310] ;  /* 0x00031031ff007984 */ /* 0x000f220008000800 */
[----:B------:R-:W-:Y:S01]  /*6300*/  IMAD.SHL.U32 R3, R96, 0x10, RZ ;  /* 0x0000001060037824 */ /* 0x000fe200078e00ff */
[----:B------:R-:W-:Y:S01]  /*6310*/  LOP3.LUT R4, R4, 0x200000, RZ, 0xc0, !PT ;  /* 0x0020000004047812 */ /* 0x000fe200078ec0ff */
[----:B------:R-:W-:Y:S01]  /*6320*/  VIADD R97, R98, UR49 ;  /* 0x0000003162617c36 */ /* 0x000fe20008000000 */
[----:B------:R-:W1:Y:S01]  /*6330*/  LDCU.64 UR54, c[0x0][0x348] ;  /* 0x00006900ff3677ac */ /* 0x000e620008000a00 */
[----:B------:R-:W-:Y:S01]  /*6340*/  IMAD.U32 R106, RZ, RZ, UR4 ;  /* 0x00000004ff6a7e24 */ /* 0x000fe2000f8e00ff */
[----:B------:R-:W-:Y:S01]  /*6350*/  LOP3.LUT R79, R4, 0x400000, R79, 0xf8, !PT ;  /* 0x00400000044f7812 */ /* 0x000fe200078ef84f */
[----:B------:R-:W1:Y:S01]  /*6360*/  LDC R41, c[0x0][0xb30] ;  /* 0x0002cc00ff297b82 */ /* 0x000e620000000800 */
[----:B------:R-:W-:Y:S01]  /*6370*/  LOP3.LUT R3, R3, 0x20, RZ, 0xc0, !PT ;  /* 0x0000002003037812 */ /* 0x000fe200078ec0ff */
[----:B------:R-:W1:Y:S03]  /*6380*/  LDCU UR51, c[0x0][0x388] ;  /* 0x00007100ff3377ac */ /* 0x000e660008000800 */
[----:B------:R-:W-:Y:S01]  /*6390*/  IADD3 R97, PT, PT, -R3, 0x400, R97 ;  /* 0x0000040003617810 */ /* 0x000fe20007ffe161 */
[----:B------:R-:W1:Y:S02]  /*63a0*/  LDCU UR50, c[0x0][0x384] ;  /* 0x00007080ff3277ac */ /* 0x000e640008000800 */
[----:B------:R-:W1:Y:S01]  /*63b0*/  LDC.64 R88, c[0x0][0xb10] ;  /* 0x0002c400ff587b82 */ /* 0x000e620000000a00 */
[----:B------:R-:W1:Y:S01]  /*63c0*/  LDCU.64 UR38, c[0x0][0x888] ;  /* 0x00011100ff2677ac */ /* 0x000e620008000a00 */
[----:B------:R-:W1:Y:S06]  /*63d0*/  LDCU.64 UR44, c[0x0][0x8c0] ;  /* 0x00011800ff2c77ac */ /* 0x000e6c0008000a00 */
[----:B------:R-:W1:Y:S01]  /*63e0*/  LDC.64 R38, c[0x0][0xb18] ;  /* 0x0002c600ff267b82 */ /* 0x000e620000000a00 */
[----:B------:R-:W-:-:S07]  /*63f0*/  UIADD3 UR48, UPT, UPT, UR49, 0x400, URZ ;  /* 0x0000040031307890 */ /* 0x000fce000fffe0ff */
[----:B------:R-:W1:Y:S08]  /*6400*/  LDC.64 R84, c[0x0][0x888] ;  /* 0x00022200ff547b82 */ /* 0x000e700000000a00 */
[----:B------:R-:W1:Y:S01]  /*6410*/  LDC.64 R36, c[0x0][0xb28] ;  /* 0x0002ca00ff247b82 */ /* 0x000e620000000a00 */
[----:B----4-:R-:W-:-:S07]  /*6420*/  IMAD.IADD R79, R0, 0x1, R79 ;  /* 0x00000001004f7824 */ /* 0x010fce00078e024f */
[----:B------:R-:W4:Y:S08]  /*6430*/  LDC.64 R86, c[0x0][0x890] ;  /* 0x00022400ff567b82 */ /* 0x000f300000000a00 */
[----:B------:R-:W1:Y:S08]  /*6440*/  LDC.64 R82, c[0x0][0x8b0] ;  /* 0x00022c00ff527b82 */ /* 0x000e700000000a00 */
[----:B------:R-:W1:Y:S08]  /*6450*/  LDC.64 R80, c[0x0][0x8a8] ;  /* 0x00022a00ff507b82 */ /* 0x000e700000000a00 */
[----:B--23--:R-:W1:Y:S02]  /*6460*/  LDC R94, c[0x0][0x374] ;  /* 0x0000dd00ff5e7b82 */ /* 0x00ce640000000800 */
.L_x_146:
[----:B------:R-:W-:Y:S02]  /*6470*/  LEA R0, R109, UR49, 0x3 ;  /* 0x000000316d007c11 */ /* 0x000fe4000f8e18ff */
[----:B------:R-:W-:Y:S02]  /*6480*/  SHF.L.U32 R2, R103, 0x1f, RZ ;  /* 0x0000001f67027819 */ /* 0x000fe400000006ff */
[----:B------:R-:W-:Y:S02]  /*6490*/  LEA R16, R109, UR49, 0x4 ;  /* 0x000000316d107c11 */ /* 0x000fe4000f8e20ff */
[----:B--2---:R-:W2:Y:S02]  /*64a0*/  SYNCS.PHASECHK.TRANS64.TRYWAIT P0, [R0+URZ+0x260], R2 ;  /* 0x00026002000075a7 */ /* 0x004ea400080011ff */
[----:B-12---:R-:W-:Y:S05]  /*64b0*/  @!P0 BRA `(.L_x_128) ;  /* 0x0000002c00e88947 */ /* 0x006fea0003800000 */
.L_x_245:
[----:B------:R-:W3:Y:S01]  /*64c0*/  LDC.64 R10, c[0x0][0xb10] ;  /* 0x0002c400ff0a7b82 */ /* 0x000ee20000000a00 */
[----:B------:R-:W4:Y:S01]  /*64d0*/  LDS.128 R16, [R16+0x2f0] ;  /* 0x0002f00010107984 */ /* 0x000f220000000c00 */
[----:B-1----:R-:W-:Y:S01]  /*64e0*/  ISETP.NE.AND P1, PT, R41, 0x1, PT ;  /* 0x000000012900780c */ /* 0x002fe20003f25270 */
[----:B--2---:R-:W-:Y:S01]  /*64f0*/  VIADD R0, R0, 0x270 ;  /* 0x0000027000007836 */ /* 0x004fe20000000000 */
[----:B------:R-:W-:Y:S04]  /*6500*/  ISETP.GE.AND P0, PT, R40, 0x1, PT ;  /* 0x000000012800780c */ /* 0x000fe80003f06270 */
[----:B------:R-:W1:Y:S01]  /*6510*/  LDC.64 R8, c[0x0][0xb18] ;  /* 0x0002c600ff087b82 */ /* 0x000e620000000a00 */
[----:B------:R-:W-:Y:S01]  /*6520*/  PRMT R0, RZ, 0x654, R0 ;  /* 0x00000654ff007816 */ /* 0x000fe20000000000 */
[----:B------:R-:W-:Y:S01]  /*6530*/  @!PT LDS RZ, [RZ] ;  /* 0x00000000fffff984 */ /* 0x000fe20000000800 */
[----:B------:R-:W-:Y:S01]  /*6540*/  @!PT LDS RZ, [RZ] ;  /* 0x00000000fffff984 */ /* 0x000fe20000000800 */
[----:B------:R-:W-:Y:S01]  /*6550*/  @!PT LDS RZ, [RZ] ;  /* 0x00000000fffff984 */ /* 0x000fe20000000800 */
[----:B------:R-:W-:Y:S01]  /*6560*/  @!PT LDS RZ, [RZ] ;  /* 0x00000000fffff984 */ /* 0x000fe20000000800 */
[----:B------:R2:W-:Y:S06]  /*6570*/  MEMBAR.ALL.CTA ;  /* 0x0000000000007992 */ /* 0x0005ec0000008000 */
[----:B--2---:R-:W2:Y:S01]  /*6580*/  FENCE.VIEW.ASYNC.S ;  /* 0x00000000000073c6 */ /* 0x004ea20000000000 */
[----:B------:R-:W1:Y:S08]  /*6590*/  @!P1 LDC R12, c[0x0][0xb20] ;  /* 0x0002c800ff0c9b82 */ /* 0x000e700000000800 */
[----:B------:R-:W1:Y:S01]  /*65a0*/  @!P1 LDC R7, c[0x0][0xb0c] ;  /* 0x0002c300ff079b82 */ /* 0x000e620000000800 */
[----:B--2---:R2:W-:Y:S01]  /*65b0*/  SYNCS.ARRIVE.TRANS64.RED.A1T0 RZ, [R0+URZ], RZ ;  /* 0x000000ff00ff79a7 */ /* 0x0045e200081004ff */
[----:B----4-:R-:W-:Y:S04]  /*65c0*/  LOP3.LUT P4, RZ, R18, 0x1, RZ, 0xc0, !PT ;  /* 0x0000000112ff7812 */ /* 0x010fe8000788c0ff */
[----:B------:R-:W-:Y:S09]  /*65d0*/  P2R R107, PR, RZ, 0x10 ;  /* 0x00000010ff6b7803 */ /* 0x000ff20000000000 */
[----:B------:R-:W-:Y:S02]  /*65e0*/  @P4 MOV R44, R16 ;  /* 0x00000010002c4202 */ /* 0x000fe40000000f00 */
[----:B------:R-:W-:Y:S01]  /*65f0*/  @P4 LOP3.LUT R43, R17, 0xffff, RZ, 0xc0, !PT ;  /* 0x0000ffff112b4812 */ /* 0x000fe200078ec0ff */
[----:B--23--:R-:W-:Y:S06]  /*6600*/  @!P0 BRA `(.L_x_129) ;  /* 0x0000000000a48947 */ /* 0x00cfec0003800000 */
[----:B------:R-:W-:Y:S01]  /*6610*/  IMAD.HI.U32 R0, R94, R39, RZ ;  /* 0x000000275e007227 */ /* 0x000fe200078e00ff */
[----:B------:R-:W-:Y:S02]  /*6620*/  ISETP.NE.AND P0, PT, R38, 0x1, PT ;  /* 0x000000012600780c */ /* 0x000fe40003f05270 */
[----:B------:R-:W-:Y:S01]  /*6630*/  ISETP.NE.AND P2, PT, R40, 0x1, PT ;  /* 0x000000012800780c */ /* 0x000fe20003f45270 */
[----:B------:R-:W-:Y:S01]  /*6640*/  IMAD.HI.U32 R4, R95, R88, RZ ;  /* 0x000000585f047227 */ /* 0x000fe200078e00ff */
[----:B------:R-:W-:Y:S02]  /*6650*/  SHF.R.U32.HI R0, RZ, R93, R0 ;  /* 0x0000005dff007219 */ /* 0x000fe40000011600 */
[----:B------:R-:W-:Y:S01]  /*6660*/  ISETP.NE.AND P3, PT, R42, 0x1, PT ;  /* 0x000000012a00780c */ /* 0x000fe20003f65270 */
[----:B------:R-:W-:Y:S01]  /*6670*/  IMAD.HI.U32 R6, R43, R39, RZ ;  /* 0x000000272b067227 */ /* 0x000fe200078e00ff */
[-C--:B------:R-:W-:Y:S02]  /*6680*/  SHF.R.U32.HI R4, RZ, R89.reuse, R4 ;  /* 0x00000059ff047219 */ /* 0x080fe40000011604 */
[----:B------:R-:W-:Y:S01]  /*6690*/  SEL R0, R94, R0, !P0 ;  /* 0x000000005e007207 */ /* 0x000fe20004000000 */
[----:B------:R-:W-:Y:S01]  /*66a0*/  IMAD.HI.U32 R5, R44, R88, RZ ;  /* 0x000000582c057227 */ /* 0x000fe200078e00ff */
[----:B------:R-:W-:Y:S03]  /*66b0*/  SEL R4, R95, R4, !P3 ;  /* 0x000000045f047207 */ /* 0x000fe60005800000 */
[-C--:B------:R-:W-:Y:S01]  /*66c0*/  IMAD.HI.U32 R3, R0, R36.reuse, RZ ;  /* 0x0000002400037227 */ /* 0x080fe200078e00ff */
[----:B------:R-:W-:Y:S03]  /*66d0*/  SHF.R.U32.HI R5, RZ, R89, R5 ;  /* 0x00000059ff057219 */ /* 0x000fe60000011605 */
[----:B------:R-:W-:Y:S01]  /*66e0*/  IMAD.HI.U32 R2, R4, R36, RZ ;  /* 0x0000002404027227 */ /* 0x000fe200078e00ff */
[----:B------:R-:W-:Y:S02]  /*66f0*/  @P2 SHF.R.U32.HI R0, RZ, R37, R3 ;  /* 0x00000025ff002219 */ /* 0x000fe40000011603 */
[----:B------:R-:W-:Y:S02]  /*6700*/  SHF.R.U32.HI R3, RZ, R93, R6 ;  /* 0x0000005dff037219 */ /* 0x000fe40000011606 */
[----:B------:R-:W-:Y:S01]  /*6710*/  @P2 SHF.R.U32.HI R4, RZ, R37, R2 ;  /* 0x00000025ff042219 */ /* 0x000fe20000011602 */
[----:B------:R-:W-:Y:S01]  /*6720*/  IMAD R0, R40, R0, RZ ;  /* 0x0000000028007224 */ /* 0x000fe200078e02ff */
[----:B------:R-:W-:Y:S02]  /*6730*/  SEL R3, R43, R3, !P0 ;  /* 0x000000032b037207 */ /* 0x000fe40004000000 */
[----:B------:R-:W-:Y:S01]  /*6740*/  SEL R2, R44, R5, !P3 ;  /* 0x000000052c027207 */ /* 0x000fe20005800000 */
[----:B------:R-:W-:Y:S01]  /*6750*/  IMAD R5, R40, R4, RZ ;  /* 0x0000000428057224 */ /* 0x000fe200078e02ff */
[C---:B------:R-:W-:Y:S01]  /*6760*/  ISETP.GE.AND P0, PT, R3.reuse, R0, PT ;  /* 0x000000000300720c */ /* 0x040fe20003f06270 */
[C---:B------:R-:W-:Y:S03]  /*6770*/  IMAD.HI.U32 R0, R3.reuse, R36, RZ ;  /* 0x0000002403007227 */ /* 0x040fe600078e00ff */
[C---:B------:R-:W-:Y:S02]  /*6780*/  ISETP.GE.OR P0, PT, R2.reuse, R5, P0 ;  /* 0x000000050200720c */ /* 0x040fe40000706670 */
[----:B------:R-:W-:Y:S04]  /*6790*/  SHF.R.U32.HI R0, RZ, R37, R0 ;  /* 0x00000025ff007219 */ /* 0x000fe80000011600 */
[C---:B------:R-:W-:Y:S05]  /*67a0*/  SEL R6, R3.reuse, R0, !P2 ;  /* 0x0000000003067207 */ /* 0x040fea0005000000 */
        /* <DEDUP_REMOVED lines=14> */
[----:B------:R-:W-:Y:S07]  /*6890*/  IMAD R43, R3, R38, R43 ;  /* 0x00000026032b7224 */ /* 0x000fee00078e022b */
.L_x_129:
[----:B-1----:R-:W-:Y:S01]  /*68a0*/  @!P1 ISETP.NE.AND P0, PT, R8, 0x1, PT ;  /* 0x000000010800980c */ /* 0x002fe20003f05270 */
[----:B------:R-:W-:Y:S01]  /*68b0*/  @!P1 IMAD.HI.U32 R0, R44, R10, RZ ;  /* 0x0000000a2c009227 */ /* 0x000fe200078e00ff */
[----:B------:R-:W-:Y:S01]  /*68c0*/  @!P1 ISETP.NE.AND P2, PT, R7, 0x1, PT ;  /* 0x000000010700980c */ /* 0x000fe20003f45270 */
[----:B------:R-:W-:Y:S01]  /*68d0*/  ULOP3.LUT UP0, URZ, UR48, 0x1b0, URZ, 0xc0, !UPT ;  /* 0x000001b030ff7892 */ /* 0x000fe2000f80c0ff */
[----:B------:R-:W-:Y:S01]  /*68e0*/  R2UR UR42, R14 ;  /* 0x000000000e2a72ca */ /* 0x000fe200000e0000 */
[----:B------:R-:W-:Y:S01]  /*68f0*/  @!P1 IMAD.HI.U32 R2, R43, R9, RZ ;  /* 0x000000092b029227 */ /* 0x000fe200078e00ff */
[----:B------:R-:W-:Y:S02]  /*6900*/  @!P1 SHF.R.U32.HI R0, RZ, R11, R0 ;  /* 0x0000000bff009219 */ /* 0x000fe40000011600 */
[----:B------:R-:W-:Y:S01]  /*6910*/  R2UR UR41, R15 ;  /* 0x000000000f2972ca */ /* 0x000fe200000e0000 */
[----:B------:R-:W-:Y:S01]  /*6920*/  VIADD R109, R109, 0x1 ;  /* 0x000000016d6d7836 */ /* 0x000fe20000000000 */
[----:B------:R-:W-:Y:S02]  /*6930*/  @!P1 SHF.R.U32.HI R2, RZ, R12, R2 ;  /* 0x0000000cff029219 */ /* 0x000fe40000011602 */
[----:B------:R-:W-:Y:S02]  /*6940*/  @!P1 SEL R3, R44, R0, !P2 ;  /* 0x000000002c039207 */ /* 0x000fe40005000000 */
[----:B------:R-:W-:Y:S02]  /*6950*/  @!P1 SEL R2, R43, R2, !P0 ;  /* 0x000000022b029207 */ /* 0x000fe40004000000 */
[----:B------:R-:W-:Y:S01]  /*6960*/  @P4 SHF.R.U32.HI R101, RZ, 0x10, R17 ;  /* 0x00000010ff654819 */ /* 0x000fe20000011611 */
[----:B------:R-:W-:Y:S02]  /*6970*/  USHF.L.U32 UR42, UR42, 0x6, URZ ;  /* 0x000000062a2a7899 */ /* 0x000fe400080006ff */
[----:B------:R-:W-:Y:S02]  /*6980*/  @!P1 IMAD.IADD R0, R2, 0x1, -R3 ;  /* 0x0000000102009824 */ /* 0x000fe400078e0a03 */
[----:B------:R-:W-:Y:S01]  /*6990*/  @!P1 IMAD.IADD R2, R3, 0x1, -R2 ;  /* 0x0000000103029824 */ /* 0x000fe200078e0a02 */
[----:B------:R-:W-:Y:S01]  /*69a0*/  USHF.L.U32 UR41, UR41, 0x6, URZ ;  /* 0x0000000629297899 */ /* 0x000fe200080006ff */
[----:B------:R-:W-:Y:S02]  /*69b0*/  @!P1 IMAD R44, R0, R7, R44 ;  /* 0x00000007002c9224 */ /* 0x000fe400078e022c */
[----:B------:R-:W-:Y:S01]  /*69c0*/  @!P1 IMAD R43, R2, R8, R43 ;  /* 0x00000008022b9224 */ /* 0x000fe200078e022b */
[----:B------:R-:W-:Y:S08]  /*69d0*/  BRA.U !UP0, `(.L_x_130) ;  /* 0x0000000108407547 */ /* 0x000ff0000b800000 */
[----:B------:R-:W1:Y:S01]  /*69e0*/  LDCU.64 UR8, c[0x4][0x80] ;  /* 0x01001000ff0877ac */ /* 0x000e620008000a00 */
[----:B------:R-:W-:Y:S01]  /*69f0*/  MOV R3, 0x0 ;  /* 0x0000000000037802 */ /* 0x000fe20000000f00 */
[----:B------:R-:W-:Y:S02]  /*6a00*/  HFMA2 R12, -RZ, RZ, 0, 5.9604644775390625e-08 ;  /* 0x00000001ff0c7431 */ /* 0x000fe400000001ff */
[----:B------:R-:W-:Y:S02]  /*6a10*/  IMAD.MOV.U32 R8, RZ, RZ, 0x70 ;  /* 0x00000070ff087424 */ /* 0x000fe400078e00ff */
[----:B------:R-:W-:Y:S01]  /*6a20*/  IMAD.MOV.U32 R13, RZ, RZ, RZ ;  /* 0x000000ffff0d7224 */ /* 0x000fe200078e00ff */
[----:B------:R-:W2:Y:S01]  /*6a30*/  LDCU.64 UR6, c[0x4][0x88] ;  /* 0x01001100ff0677ac */ /* 0x000ea20008000a00 */
[----:B------:R-:W3:Y:S01]  /*6a40*/  LDC.64 R2, c[0x4][R3] ;  /* 0x0100000003027b82 */ /* 0x000ee20000000a00 */
[----:B------:R-:W4:Y:S01]  /*6a50*/  LDCU.64 UR4, c[0x4][0x8] ;  /* 0x01000100ff0477ac */ /* 0x000f220008000a00 */
[----:B-1----:R-:W-:Y:S01]  /*6a60*/  MOV R5, UR9 ;  /* 0x0000000900057c02 */ /* 0x002fe20008000f00 */
[----:B------:R-:W-:Y:S01]  /*6a70*/  IMAD.U32 R4, RZ, RZ, UR8 ;  /* 0x00000008ff047e24 */ /* 0x000fe2000f8e00ff */
[----:B--2---:R-:W-:Y:S01]  /*6a80*/  MOV R7, UR7 ;  /* 0x0000000700077c02 */ /* 0x004fe20008000f00 */
[----:B------:R-:W-:Y:S01]  /*6a90*/  IMAD.U32 R6, RZ, RZ, UR6 ;  /* 0x00000006ff067e24 */ /* 0x000fe2000f8e00ff */
[----:B----4-:R-:W-:Y:S01]  /*6aa0*/  MOV R11, UR5 ;  /* 0x00000005000b7c02 */ /* 0x010fe20008000f00 */
[----:B------:R-:W-:Y:S02]  /*6ab0*/  IMAD.U32 R10, RZ, RZ, UR4 ;  /* 0x00000004ff0a7e24 */ /* 0x000fe4000f8e00ff */
[----:B------:R-:W-:Y:S07]  /*6ac0*/  LEPC R20, `(.L_x_130) ;  /* 0x000000001014794e */ /* 0x000fee0000000000 */
[----:B---3-5:R-:W-:Y:S05]  /*6ad0*/  CALL.ABS.NOINC R2 ;  /* 0x0000000002007343 */ /* 0x028fea0003c00000 */
.L_x_130:
[----:B------:R-:W-:Y:S01]  /*6ae0*/  LOP3.LUT P0, RZ, R106, 0x1b0, RZ, 0xc0, !PT ;  /* 0x000001b06aff7812 */ /* 0x000fe2000780c0ff */
[----:B------:R-:W-:Y:S11]  /*6af0*/  BSSY.RECONVERGENT B6, `(.L_x_131) ;  /* 0x0000013000067945 */ /* 0x000ff60003800200 */
[----:B------:R-:W-:Y:S01]  /*6b00*/  @!UPT UIADD3 URZ, UPT, UPT, URZ, URZ, URZ ;  /* 0x000000fffffff290 */ /* 0x000fe2000fffe0ff */
[----:B------:R-:W-:Y:S05]  /*6b10*/  @!P0 BRA `(.L_x_132) ;  /* 0x0000000000408947 */ /* 0x000fea0003800000 */
        /* <DEDUP_REMOVED lines=16> */
.L_x_132:
[----:B------:R-:W-:Y:S05]  /*6c20*/  BSYNC.RECONVERGENT B6 ;  /* 0x0000000000067941 */ /* 0x000fea0003800200 */
.L_x_131:
[----:B------:R-:W-:Y:S01]  /*6c30*/  ISETP.NE.U32.AND P3, PT, R86, RZ, PT ;  /* 0x000000ff5600720c */ /* 0x000fe20003f65070 */
[----:B------:R-:W-:Y:S01]  /*6c40*/  UISETP.NE.AND UP1, UPT, UR52, URZ, UPT ;  /* 0x000000ff3400728c */ /* 0x000fe2000bf25270 */
[----:B------:R-:W-:Y:S02]  /*6c50*/  ISETP.NE.U32.AND P4, PT, R82, RZ, PT ;  /* 0x000000ff5200720c */ /* 0x000fe40003f85070 */
[----:B------:R-:W-:Y:S02]  /*6c60*/  ISETP.NE.AND.EX P3, PT, R87, RZ, PT, P3 ;  /* 0x000000ff5700720c */ /* 0x000fe40003f65330 */
[----:B------:R-:W-:Y:S02]  /*6c70*/  PLOP3.LUT P1, PT, PT, PT, PT, 0x8, 0x80 ;  /* 0x000000000080781c */ /* 0x000fe40003f2e170 */
[----:B------:R-:W-:Y:S02]  /*6c80*/  PLOP3.LUT P0, PT, PT, PT, UP1, 0x80, 0x8 ;  /* 0x000000000008781c */ /* 0x000fe40003f0f018 */
[----:B------:R-:W-:Y:S02]  /*6c90*/  ISETP.NE.AND.EX P4, PT, R83, RZ, PT, P4 ;  /* 0x000000ff5300720c */ /* 0x000fe40003f85340 */
[----:B------:R-:W1:Y:S09]  /*6ca0*/  @UP1 LDCU.64 UR4, c[0x0][0x888] ;  /* 0x00011100ff0417ac */ /* 0x000e720008000a00 */
[----:B------:R-:W-:Y:S01]  /*6cb0*/  @P0 PLOP3.LUT P1, PT, P3, PT, PT, 0x80, 0x8 ;  /* 0x000000000008081c */ /* 0x000fe20001f2f070 */
[----:B-1----:R-:W-:Y:S04]  /*6cc0*/  @UP1 UISETP.NE.U32.AND UP0, UPT, UR4, URZ, UPT ;  /* 0x000000ff0400128c */ /* 0x002fe8000bf05070 */
[----:B------:R-:W-:Y:S04]  /*6cd0*/  @UP1 UISETP.NE.AND.EX UP0, UPT, UR5, URZ, UPT, UP0 ;  /* 0x000000ff0500128c */ /* 0x000fe8000bf05300 */
[----:B------:R-:W-:Y:S01]  /*6ce0*/  @UP1 USEL UR4, URZ, 0xffffffff, UP0 ;  /* 0xffffffffff041887 */ /* 0x000fe20008000000 */
[----:B------:R-:W-:Y:S11]  /*6cf0*/  @!P3 BRA `(.L_x_133) ;  /* 0x00000000002cb947 */ /* 0x000ff60003800000 */
[----:B------:R-:W-:Y:S01]  /*6d00*/  ISETP.NE.U32.AND P2, PT, R84, RZ, PT ;  /* 0x000000ff5400720c */ /* 0x000fe20003f45070 */
[----:B------:R-:W-:Y:S03]  /*6d10*/  IMAD.MOV.U32 R92, RZ, RZ, 0x1 ;  /* 0x00000001ff5c7424 */ /* 0x000fe600078e00ff */
[----:B------:R-:W-:Y:S11]  /*6d20*/  ISETP.NE.AND.EX P2, PT, R85, RZ, PT, P2 ;  /* 0x000000ff5500720c */ /* 0x000ff60003f45320 */
[----:B------:R-:W-:Y:S02]  /*6d30*/  @!UPT UIADD3 URZ, UPT, UPT, URZ, URZ, URZ ;  /* 0x000000fffffff290 */ /* 0x000fe4000fffe0ff */
[----:B------:R-:W1:Y:S01]  /*6d40*/  @P2 LDC.64 R2, c[0x0][0x888] ;  /* 0x00022200ff022b82 */ /* 0x000e620000000a00 */
[----:B------:R-:W-:Y:S04]  /*6d50*/  @P2 IMAD R0, R86, UR36, RZ ;  /* 0x0000002456002c24 */ /* 0x000fe8000f8e02ff */
[----:B-1----:R-:W-:Y:S04]  /*6d60*/  @P2 IMAD.WIDE R2, R0, 0x4, R2 ;  /* 0x0000000400022825 */ /* 0x002fe800078e0202 */
[----:B------:R-:W-:Y:S01]  /*6d70*/  HFMA2 R0, -RZ, RZ, 0, 5.9604644775390625e-08 ;  /* 0x00000001ff007431 */ /* 0x000fe200000001ff */
[----:B-----5:R1:W5:Y:S04]  /*6d80*/  @P2 LDG.E R46, desc[UR46][R2.64] ;  /* 0x0000002e022e2981 */ /* 0x020368000c1e1900 */
[----:B------:R-:W-:Y:S01]  /*6d90*/  @!P2 PRMT R92, R0, 0x7610, R92 ;  /* 0x00007610005ca816 */ /* 0x000fe2000000005c */
[----:B-1----:R-:W2:Y:S06]  /*6da0*/  @!P2 LDC R46, c[0x0][0x880] ;  /* 0x00022000ff2eab82 */ /* 0x002eac0000000800 */
.L_x_133:
[----:B------:R-:W-:Y:S05]  /*6db0*/  @!P4 BRA `(.L_x_134) ;  /* 0x000000000020c947 */ /* 0x000fea0003800000 */
[----:B------:R-:W-:Y:S04]  /*6dc0*/  ISETP.NE.U32.AND P2, PT, R80, RZ, PT ;  /* 0x000000ff5000720c */ /* 0x000fe80003f45070 */
[----:B------:R-:W-:Y:S11]  /*6dd0*/  ISETP.NE.AND.EX P2, PT, R81, RZ, PT, P2 ;  /* 0x000000ff5100720c */ /* 0x000ff60003f45320 */
[----:B------:R-:W-:Y:S02]  /*6de0*/  @!UPT UIADD3 URZ, UPT, UPT, URZ, URZ, URZ ;  /* 0x000000fffffff290 */ /* 0x000fe4000fffe0ff */
[----:B------:R-:W1:Y:S01]  /*6df0*/  @P2 LDC.64 R2, c[0x0][0x8a8] ;  /* 0x00022a00ff022b82 */ /* 0x000e620000000a00 */
[----:B------:R-:W-:Y:S04]  /*6e00*/  @P2 IMAD R0, R82, UR36, RZ ;  /* 0x0000002452002c24 */ /* 0x000fe8000f8e02ff */
[----:B-1----:R-:W-:Y:S05]  /*6e10*/  @P2 IMAD.WIDE R2, R0, 0x4, R2 ;  /* 0x0000000400022825 */ /* 0x002fea00078e0202 */
[----:B-----5:R1:W5:Y:S02]  /*6e20*/  @P2 LDG.E R45, desc[UR46][R2.64] ;  /* 0x0000002e022d2981 */ /* 0x020364000c1e1900 */
[----:B-1----:R-:W3:Y:S02]  /*6e30*/  @!P2 LDC R45, c[0x0][0x8a0] ;  /* 0x00022800ff2dab82 */ /* 0x002ee40000000800 */
.L_x_134:
[----:B--2--5:R-:W-:Y:S01]  /*6e40*/  @P0 FSETP.NEU.AND P4, PT, R46, RZ, PT ;  /* 0x000000ff2e00020b */ /* 0x024fe20003f8d000 */
[----:B------:R-:W-:Y:S01]  /*6e50*/  IMAD.U32 R0, RZ, RZ, UR4 ;  /* 0x00000004ff007e24 */ /* 0x000fe2000f8e00ff */
[----:B------:R-:W-:Y:S01]  /*6e60*/  @P0 LOP3.LUT P2, RZ, R92, 0xff, RZ, 0xc0, !PT ;  /* 0x000000ff5cff0812 */ /* 0x000fe2000784c0ff */
[----:B------:R-:W1:Y:S01]  /*6e70*/  LDCU UR4, c[0x0][0x8c8] ;  /* 0x00011900ff0477ac */ /* 0x000e620008000800 */
[----:B------:R-:W-:Y:S01]  /*6e80*/  @P0 SEL R2, RZ, 0xffffffff, P4 ;  /* 0xffffffffff020807 */ /* 0x000fe20002000000 */
[----:B------:R-:W-:Y:S03]  /*6e90*/  UISETP.NE.U32.AND UP0, UPT, UR44, URZ, UPT ;  /* 0x000000ff2c00728c */ /* 0x000fe6000bf05070 */
[----:B------:R-:W-:Y:S01]  /*6ea0*/  @P1 SEL R2, R0, R2, !P2 ;  /* 0x0000000200021207 */ /* 0x000fe20005000000 */
[----:B------:R-:W-:Y:S03]  /*6eb0*/  UISETP.NE.AND.EX UP0, UPT, UR45, URZ, UPT, UP0 ;  /* 0x000000ff2d00728c */ /* 0x000fe6000bf05300 */
[----:B------:R-:W-:Y:S04]  /*6ec0*/  @P0 LOP3.LUT R2, R2, 0x1, RZ, 0xc0, !PT ;  /* 0x0000000102020812 */ /* 0x000fe800078ec0ff */
[----:B------:R-:W-:Y:S01]  /*6ed0*/  ISETP.NE.U32.OR P1, PT, R2, 0x1, !P0 ;  /* 0x000000010200780c */ /* 0x000fe20004725470 */
[----:B-1----:R-:W-:Y:S11]  /*6ee0*/  IMAD.U32 R2, RZ, RZ, UR4 ;  /* 0x00000004ff027e24 */ /* 0x002ff6000f8e00ff */
[----:B------:R-:W-:Y:S01]  /*6ef0*/  @!UPT UIADD3 URZ, UPT, UPT, URZ, URZ, URZ ;  /* 0x000000fffffff290 */ /* 0x000fe2000fffe0ff */
[----:B------:R-:W-:Y:S01]  /*6f00*/  @P1 SHF.L.U32 R0, R102, 0x1f, RZ ;  /* 0x0000001f66001819 */ /* 0x000fe200000006ff */
[----:B------:R-:W-:Y:S06]  /*6f10*/  BRA.U !UP0, `(.L_x_135) ;  /* 0x0000000108507547 */ /* 0x000fec000b800000 */
[----:B------:R-:W-:Y:S02]  /*6f20*/  VIADD R2, R99, UR41 ;  /* 0x0000002963027c36 */ /* 0x000fe40008000000 */
[----:B------:R-:W-:Y:S02]  /*6f30*/  VIADD R3, R105, UR42 ;  /* 0x0000002a69037c36 */ /* 0x000fe40008000000 */
[----:B------:R-:W-:Y:S01]  /*6f40*/  IMAD.U32 R4, RZ, RZ, UR42 ;  /* 0x0000002aff047e24 */ /* 0x000fe2000f8e00ff */
[----:B------:R-:W-:Y:S04]  /*6f50*/  ISETP.GE.AND P2, PT, R2, UR51, PT ;  /* 0x0000003302007c0c */ /* 0x000fe8000bf46270 */
[----:B------:R-:W-:Y:S11]  /*6f60*/  ISETP.GE.OR P2, PT, R3, UR50, P2 ;  /* 0x0000003203007c0c */ /* 0x000ff60009746670 */
[----:B------:R-:W-:Y:S02]  /*6f70*/  @!UPT UIADD3 URZ, UPT, UPT, URZ, URZ, URZ ;  /* 0x000000fffffff290 */ /* 0x000fe4000fffe0ff */
[----:B------:R-:W-:Y:S01]  /*6f80*/  @!P2 IADD3 R6, P0, PT, R105, UR42, RZ ;  /* 0x0000002a6906ac10 */ /* 0x000fe2000ff1e0ff */
[----:B------:R-:W1:Y:S01]  /*6f90*/  @!P2 LDC.64 R2, c[0x0][0x8d0] ;  /* 0x00023400ff02ab82 */ /* 0x000e620000000a00 */
[----:B------:R-:W-:Y:S02]  /*6fa0*/  VOTEU.ALL UP0, P2 ;  /* 0x0000000000ff7886 */ /* 0x000fe40001000000 */
[----:B------:R-:W-:Y:S03]  /*6fb0*/  @!P2 LEA.HI.X.SX32 R7, R4, RZ, 0x1, P0 ;  /* 0x000000ff0407a211 */ /* 0x000fe600000f0eff */
[----:B------:R-:W-:Y:S06]  /*6fc0*/  @!UP0 USHF.R.S32.HI UR4, URZ, 0x1f, UR36 ;  /* 0x0000001fff048899 */ /* 0x000fec0008011424 */
[C---:B-1----:R-:W-:Y:S02]  /*6fd0*/  @!P2 IMAD R4, R2.reuse, UR4, RZ ;  /* 0x000000040204ac24 */ /* 0x042fe4000f8e02ff */
[----:B------:R-:W-:Y:S04]  /*6fe0*/  @!P2 IMAD.WIDE.U32 R6, R2, UR36, R6 ;  /* 0x000000240206ac25 */ /* 0x000fe8000f8e0006 */
[----:B------:R-:W-:Y:S01]  /*6ff0*/  @!P2 IMAD R4, R3, UR36, R4 ;  /* 0x000000240304ac24 */ /* 0x000fe2000f8e0204 */
[----:B------:R-:W-:Y:S04]  /*7000*/  @!P2 IADD3 R2, P0, PT, R6, UR44, RZ ;  /* 0x0000002c0602ac10 */ /* 0x000fe8000ff1e0ff */
[--C-:B------:R-:W-:Y:S02]  /*7010*/  @!P2 IADD3.X R3, PT, PT, R7, UR45, R4.reuse, P0, !PT ;  /* 0x0000002d0703ac10 */ /* 0x100fe400087fe404 */
[----:B------:R-:W-:Y:S06]  /*7020*/  PRMT R4, RZ, 0x7610, R4 ;  /* 0x00007610ff047816 */ /* 0x000fec0000000004 */
[----:B------:R-:W2:Y:S02]  /*7030*/  @!P2 LDG.E.U8 R4, desc[UR46][R2.64] ;  /* 0x0000002e0204a981 */ /* 0x000ea4000c1e1100 */
[----:B--2---:R-:W-:Y:S05]  /*7040*/  F2FP.F16.E4M3.UNPACK_B R2, R4 ;  /* 0x00000004ff02723e */ /* 0x004fea00020006ff */
[----:B------:R-:W-:Y:S07]  /*7050*/  HADD2.F32 R2, -RZ, R2.H0_H0 ;  /* 0x20000002ff027230 */ /* 0x000fee0000004100 */
.L_x_135:
[----:B------:R-:W1:Y:S01]  /*7060*/  @P1 SYNCS.PHASECHK.TRANS64.TRYWAIT P0, [UR49+0x240], R0 ;  /* 0x00024000ff0015a7 */ /* 0x000e620008001131 */
[----:B------:R-:W-:Y:S01]  /*7070*/  LEA R108, R78, UR49, 0x3 ;  /* 0x000000314e6c7c11 */ /* 0x000fe2000f8e18ff */
[----:B------:R-:W-:Y:S01]  /*7080*/  BSSY B1, `(.L_x_136) ;  /* 0x000002c000017945 */ /* 0x000fe20003800000 */
[----:B------:R-:W-:Y:S01]  /*7090*/  SHF.L.U32 R4, R104, 0x1f, RZ ;  /* 0x0000001f68047819 */ /* 0x000fe200000006ff */
[----:B------:R-:W-:Y:S01]  /*70a0*/  IMAD R22, R78, 0x20, R79 ;  /* 0x000000204e167824 */ /* 0x000fe200078e024f */
[----:B------:R-:W-:Y:S02]  /*70b0*/  PLOP3.LUT P5, PT, PT, PT, PT, 0x8, 0x80 ;  /* 0x000000000080781c */ /* 0x000fe40003fae170 */
[----:B------:R-:W-:Y:S02]  /*70c0*/  CS2R R18, SRZ ;  /* 0x0000000000127805 */ /* 0x000fe4000001ff00 */
[----:B------:R-:W-:Y:S02]  /*70d0*/  CS2R R16, SRZ ;  /* 0x0000000000107805 */ /* 0x000fe4000001ff00 */
[----:B------:R-:W-:Y:S02]  /*70e0*/  CS2R R58, SRZ ;  /* 0x00000000003a7805 */ /* 0x000fe4000001ff00 */
[----:B------:R-:W-:Y:S01]  /*70f0*/  CS2R R56, SRZ ;  /* 0x0000000000387805 */ /* 0x000fe2000001ff00 */
[----:B------:R2:W4:Y:S01]  /*7100*/  SYNCS.PHASECHK.TRANS64.TRYWAIT P4, [R108+URZ+0x280], R4 ;  /* 0x000280046c0075a7 */ /* 0x00052200080811ff */
[----:B-1----:R-:W-:Y:S01]  /*7110*/  @P1 PLOP3.LUT P5, PT, P0, PT, PT, 0x8, 0x80 ;  /* 0x000000000080181c */ /* 0x002fe200007ae170 */
[----:B------:R-:W-:Y:S01]  /*7120*/  @!UPT UIADD3 URZ, UPT, UPT, URZ, URZ, URZ ;  /* 0x000000fffffff290 */ /* 0x000fe2000fffe0ff */
[----:B--2---:R-:W-:Y:S11]  /*7130*/  @!P1 BRA `(.L_x_137) ;  /* 0x0000000000809947 */ /* 0x004ff60003800000 */
[----:B------:R-:W-:Y:S01]  /*7140*/  ISETP.NE.U32.AND P0, PT, RZ, UR38, PT ;  /* 0x00000026ff007c0c */ /* 0x000fe2000bf05070 */
[----:B------:R-:W-:Y:S01]  /*7150*/  BSSY B0, `(.L_x_138) ;  /* 0x0000012000007945 */ /* 0x000fe20003800000 */
[----:B------:R-:W-:Y:S02]  /*7160*/  FSETP.NEU.AND P2, PT, R46, RZ, PT ;  /* 0x000000ff2e00720b */ /* 0x000fe40003f4d000 */
[----:B------:R-:W-:Y:S02]  /*7170*/  CS2R R58, SRZ ;  /* 0x00000000003a7805 */ /* 0x000fe4000001ff00 */
[----:B------:R-:W-:Y:S02]  /*7180*/  ISETP.NE.AND.EX P0, PT, RZ, UR39, PT, P0 ;  /* 0x00000027ff007c0c */ /* 0x000fe4000bf05300 */
[----:B------:R-:W-:Y:S02]  /*7190*/  CS2R R56, SRZ ;  /* 0x0000000000387805 */ /* 0x000fe4000001ff00 */
[----:B------:R-:W-:Y:S02]  /*71a0*/  LOP3.LUT P1, RZ, R92, 0xff, RZ, 0xc0, !PT ;  /* 0x000000ff5cff7812 */ /* 0x000fe4000782c0ff */
[----:B------:R-:W-:Y:S02]  /*71b0*/  CS2R R18, SRZ ;  /* 0x0000000000127805 */ /* 0x000fe4000001ff00 */
[----:B------:R-:W-:Y:S02]  /*71c0*/  SEL R0, RZ, 0xffffffff, P2 ;  /* 0xffffffffff007807 */ /* 0x000fe40001000000 */
[----:B------:R-:W-:Y:S02]  /*71d0*/  CS2R R16, SRZ ;  /* 0x0000000000107805 */ /* 0x000fe4000001ff00 */
[----:B------:R-:W-:Y:S04]  /*71e0*/  SEL R3, RZ, 0xffffffff, P0 ;  /* 0xffffffffff037807 */ /* 0x000fe80000000000 */
[----:B------:R-:W-:Y:S04]  /*71f0*/  @P3 SEL R0, R3, R0, !P1 ;  /* 0x0000000003003207 */ /* 0x000fe80004800000 */
[----:B------:R-:W-:Y:S04]  /*7200*/  LOP3.LUT R0, R0, 0x1, RZ, 0xc0, !PT ;  /* 0x0000000100007812 */ /* 0x000fe800078ec0ff */
[----:B------:R-:W-:Y:S01]  /*7210*/  ISETP.NE.U32.AND P0, PT, R0, 0x1, PT ;  /* 0x000000010000780c */ /* 0x000fe20003f05070 */
[----:B------:R-:W-:Y:S01]  /*7220*/  @!UPT UIADD3 URZ, UPT, UPT, URZ, URZ, URZ ;  /* 0x000000fffffff290 */ /* 0x000fe2000fffe0ff */
[----:B------:R-:W-:Y:S11]  /*7230*/  @!P5 BRA `(.L_x_139) ;  /* 0x00000000000cd947 */ /* 0x000ff60003800000 */
[----:B------:R-:W-:Y:S04]  /*7240*/  SHF.L.U32 R3, R102, 0x1f, RZ ;  /* 0x0000001f66037819 */ /* 0x000fe800000006ff */
[----:B------:R-:W1:Y:S02]  /*7250*/  SYNCS.PHASECHK.TRANS64.TRYWAIT P1, [UR49+0x240], R3 ;  /* 0x00024003ff0075a7 */ /* 0x000e640008021131 */
[----:B-1----:R-:W-:Y:S05]  /*7260*/  @!P1 BRA `(.L_x_140) ;  /* 0x0000002000909947 */ /* 0x002fea0003800000 */
.L_x_139:
[----:B------:R-:W-:Y:S05]  /*7270*/  BSYNC B0 ;  /* 0x0000000000007941 */ /* 0x000fea0003800000 */
.L_x_138:
[----:B------:R2:W1:Y:S01]  /*7280*/  @P0 LDS.128 R56, [R98+UR49+0x400] ;  /* 0x0004003162380984 */ /* 0x0004620008000c00 */
[----:B------:R-:W-:Y:S01]  /*7290*/  UIADD3 UR4, UPT, UPT, UR49, 0x248, URZ ;  /* 0x0000024831047890 */ /* 0x000fe2000fffe0ff */
[----:B------:R-:W-:Y:S02]  /*72a0*/  LOP3.LUT R102, R102, 0x1, RZ, 0x3c, !PT ;  /* 0x0000000166667812 */ /* 0x000fe400078e3cff */
[----:B------:R2:W1:Y:S01]  /*72b0*/  @P0 LDS.128 R16, [R97+0x10] ;  /* 0x0000100061100984 */ /* 0x0004620000000c00 */
[----:B------:R-:W-:Y:S01]  /*72c0*/  UPRMT UR4, UR37, 0x654, UR4 ;  /* 0x0000065425047896 */ /* 0x000fe20008000004 */
[----:B------:R-:W-:Y:S01]  /*72d0*/  @!PT LDS RZ, [RZ] ;  /* 0x00000000fffff984 */ /* 0x000fe20000000800 */
[----:B------:R-:W-:Y:S01]  /*72e0*/  @!PT LDS RZ, [RZ] ;  /* 0x00000000fffff984 */ /* 0x000fe20000000800 */
[----:B------:R-:W-:Y:S01]  /*72f0*/  @!PT LDS RZ, [RZ] ;  /* 0x00000000fffff984 */ /* 0x000fe20000000800 */
[----:B------:R-:W-:Y:S01]  /*7300*/  @!PT LDS RZ, [RZ] ;  /* 0x00000000fffff984 */ /* 0x000fe20000000800 */
[----:B------:R5:W-:Y:S06]  /*7310*/  MEMBAR.ALL.CTA ;  /* 0x0000000000007992 */ /* 0x000bec0000008000 */
[----:B-----5:R-:W5:Y:S02]  /*7320*/  FENCE.VIEW.ASYNC.S ;  /* 0x00000000000073c6 */ /* 0x020f640000000000 */
[----:B-----5:R-:W-:Y:S03]  /*7330*/  SYNCS.ARRIVE.TRANS64.RED.A1T0 RZ, [UR4], RZ ;  /* 0x000000ffffff79a7 */ /* 0x020fe60008100404 */
.L_x_137:
[----:B------:R-:W-:Y:S05]  /*7340*/  BSYNC B1 ;  /* 0x0000000000017941 */ /* 0x000fea0003800000 */
.L_x_136:
[----:B-1----:R-:W-:Y:S04]  /*7350*/  SHF.R.U32.HI R0, RZ, 0x15, R22 ;  /* 0x00000015ff007819 */ /* 0x002fe80000011616 */
[----:B------:R-:W-:Y:S01]  /*7360*/  LOP3.LUT P0, RZ, R0, 0x3, R100, 0x48, !PT ;  /* 0x0000000300ff7812 */ /* 0x000fe20007804864 */
[----:B------:R-:W-:Y:S01]  /*7370*/  @!UPT UIADD3 URZ, UPT, UPT, URZ, URZ, URZ ;  /* 0x000000fffffff290 */ /* 0x000fe2000fffe0ff */
[----:B----4-:R-:W-:Y:S11]  /*7380*/  @P4 BRA `(.L_x_141) ;  /* 0x0000000000084947 */ /* 0x010ff60003800000 */
[----:B------:R-:W1:Y:S02]  /*7390*/  SYNCS.PHASECHK.TRANS64.TRYWAIT P1, [R108+URZ+0x280], R4 ;  /* 0x000280046c0075a7 */ /* 0x000e6400080211ff */
[----:B-1----:R-:W-:Y:S05]  /*73a0*/  @!P1 BRA `(.L_x_142) ;  /* 0x0000002000589947 */ /* 0x002fea0003800000 */
.L_x_141:
[----:B------:R-:W-:Y:S05]  /*73b0*/  @!P0 BRA `(.L_x_143) ;  /* 0x0000000000408947 */ /* 0x000fea0003800000 */
[----:B------:R-:W4:Y:S01]  /*73c0*/  LDCU.64 UR8, c[0x4][0x70] ;  /* 0x01000e00ff0877ac */ /* 0x000f220008000a00 */
[----:B------:R-:W-:Y:S01]  /*73d0*/  MOV R15, 0x0 ;  /* 0x00000000000f7802 */ /* 0x000fe20000000f00 */
[----:B------:R-:W-:Y:S02]  /*73e0*/  HFMA2 R12, -RZ, RZ, 0, 5.9604644775390625e-08 ;  /* 0x00000001ff0c7431 */ /* 0x000fe400000001ff */
[----:B------:R-:W-:Y:S02]  /*73f0*/  IMAD.MOV.U32 R8, RZ, RZ, 0x192 ;  /* 0x00000192ff087424 */ /* 0x000fe400078e00ff */
[----:B------:R-:W-:Y:S01]  /*7400*/  IMAD.MOV.U32 R13, RZ, RZ, RZ ;  /* 0x000000ffff0d7224 */ /* 0x000fe200078e00ff */
[----:B------:R-:W5:Y:S01]  /*7410*/  LDCU.64 UR6, c[0x4][0x78] ;  /* 0x01000f00ff0677ac */ /* 0x000f620008000a00 */
[----:B------:R-:W2:Y:S01]  /*7420*/  LDC.64 R14, c[0x4][R15] ;  /* 0x010000000f0e7b82 */ /* 0x000ea20000000a00 */
[----:B------:R-:W3:Y:S01]  /*7430*/  LDCU.64 UR4, c[0x4][0x10] ;  /* 0x01000200ff0477ac */ /* 0x000ee20008000a00 */
[----:B----4-:R-:W-:Y:S01]  /*7440*/  MOV R5, UR9 ;  /* 0x0000000900057c02 */ /* 0x010fe20008000f00 */
[----:B-1----:R-:W-:Y:S01]  /*7450*/  IMAD.U32 R4, RZ, RZ, UR8 ;  /* 0x00000008ff047e24 */ /* 0x002fe2000f8e00ff */
[----:B-----5:R-:W-:Y:S01]  /*7460*/  MOV R7, UR7 ;  /* 0x0000000700077c02 */ /* 0x020fe20008000f00 */
[----:B------:R-:W-:Y:S01]  /*7470*/  IMAD.U32 R6, RZ, RZ, UR6 ;  /* 0x00000006ff067e24 */ /* 0x000fe2000f8e00ff */
[----:B---3--:R-:W-:Y:S01]  /*7480*/  MOV R11, UR5 ;  /* 0x00000005000b7c02 */ /* 0x008fe20008000f00 */
[----:B------:R-:W-:Y:S02]  /*7490*/  IMAD.U32 R10, RZ, RZ, UR4 ;  /* 0x00000004ff0a7e24 */ /* 0x000fe4000f8e00ff */
[----:B------:R-:W-:Y:S07]  /*74a0*/  LEPC R20, `(.L_x_143) ;  /* 0x000000001014794e */ /* 0x000fee0000000000 */
[----:B--2---:R-:W-:Y:S05]  /*74b0*/  CALL.ABS.NOINC R14 ;  /* 0x000000000e007343 */ /* 0x004fea0003c00000 */
.L_x_143:
[----:B------:R-:W-:Y:S01]  /*74c0*/  LOP3.LUT P0, RZ, R96, 0x60, RZ, 0xc0, !PT ;  /* 0x0000006060ff7812 */ /* 0x000fe2000780c0ff */
[----:B------:R-:W-:Y:S05]  /*74d0*/  WARPSYNC.ALL ;  /* 0x0000000000007948 */ /* 0x000fea0003800000 */
[----:B------:R-:W-:Y:S01]  /*74e0*/  R2UR UR4, R22 ;  /* 0x00000000160472ca */ /* 0x000fe200000e0000 */
[----:B------:R-:W-:Y:S01]  /*74f0*/  BSSY.RECONVERGENT B0, `(.L_x_144) ;  /* 0x000009b000007945 */ /* 0x000fe20003800200 */
[-C--:B------:R-:W-:Y:S02]  /*7500*/  F2FP.F16.E4M3.UNPACK_B R6, R56.reuse ;  /* 0x00000038ff06723e */ /* 0x080fe400020006ff */
[----:B------:R-:W-:Y:S02]  /*7510*/  F2FP.F16.E4M3.UNPACK_B R5, R56.H1 ;  /* 0x00000038ff05723e */ /* 0x000fe400030006ff */
[----:B-1----:R-:W-:Y:S01]  /*7520*/  F2FP.F16.E4M3.UNPACK_B R4, R57 ;  /* 0x00000039ff04723e */ /* 0x002fe200020006ff */
[--C-:B------:R-:W-:Y:S01]  /*7530*/  HADD2.F32 R47, -RZ, R6.reuse.H0_H0 ;  /* 0x20000006ff2f7230 */ /* 0x100fe20000004100 */
[-C--:B------:R-:W-:Y:S01]  /*7540*/  F2FP.F16.E4M3.UNPACK_B R64, R16.reuse ;  /* 0x00000010ff40723e */ /* 0x080fe200020006ff */
[----:B------:R-:W-:Y:S01]  /*7550*/  HADD2.F32 R48, -RZ, R6.H1_H1 ;  /* 0x30000006ff307230 */ /* 0x000fe20000004100 */
[----:B------:R-:W-:Y:S01]  /*7560*/  F2FP.F16.E4M3.UNPACK_B R66, R16.H1 ;  /* 0x00000010ff42723e */ /* 0x000fe200030006ff */
        /* <DEDUP_REMOVED lines=13> */
[----:B------:R-:W1:Y:S01]  /*7640*/  LDTM.x32 R4, tmem[UR4] ;  /* 0x00000004000479ee */ /* 0x000e6200082c0000 */
[----:B------:R-:W-:Y:S01]  /*7650*/  NOP ;  /* 0x0000000000007918 */ /* 0x000fe20000000000 */
[----:B------:R-:W-:Y:S01]  /*7660*/  IADD3 R108, PT, PT, R108, 0x2a0, RZ ;  /* 0x000002a06c6c7810 */ /* 0x000fe20007ffe0ff */
[--C-:B------:R-:W-:Y:S01]  /*7670*/  HADD2.F32 R75, -RZ, R0.reuse.H0_H0 ;  /* 0x20000000ff4b7230 */ /* 0x100fe20000004100 */
[-C--:B------:R-:W-:Y:S01]  /*7680*/  F2FP.F16.E4M3.UNPACK_B R56, R58.reuse ;  /* 0x0000003aff38723e */ /* 0x080fe200020006ff */
[----:B------:R-:W-:Y:S01]  /*7690*/  HADD2.F32 R76, -RZ, R0.H1_H1 ;  /* 0x30000000ff4c7230 */ /* 0x000fe20000004100 */
[----:B------:R-:W-:Y:S01]  /*76a0*/  LOP3.LUT R108, R108, 0xfefffff8, RZ, 0xc0, !PT ;  /* 0xfefffff86c6c7812 */ /* 0x000fe200078ec0ff */
[----:B------:R-:W-:Y:S01]  /*76b0*/  HADD2.F32 R67, -RZ, R68.H0_H0 ;  /* 0x20000044ff437230 */ /* 0x000fe20000004100 */
[-C--:B------:R-:W-:Y:S01]  /*76c0*/  F2FP.F16.E4M3.UNPACK_B R60, R59.reuse ;  /* 0x0000003bff3c723e */ /* 0x080fe200020006ff */
[--C-:B------:R-:W-:Y:S01]  /*76d0*/  HADD2.F32 R55, -RZ, R56.reuse.H0_H0 ;  /* 0x20000038ff377230 */ /* 0x100fe20000004100 */
[----:B-1----:R1:W-:Y:S01]  /*76e0*/  SYNCS.ARRIVE.TRANS64.RED.A1T0 RZ, [R108+URZ], RZ ;  /* 0x000000ff6cff79a7 */ /* 0x0023e200081004ff */
[----:B------:R-:W-:Y:S01]  /*76f0*/  HADD2.F32 R56, -RZ, R56.H1_H1 ;  /* 0x30000038ff387230 */ /* 0x000fe20000004100 */
[----:B------:R-:W-:Y:S01]  /*7700*/  F2FP.F16.E4M3.UNPACK_B R62, R59.H1 ;  /* 0x0000003bff3e723e */ /* 0x000fe200030006ff */
[--C-:B------:R-:W-:Y:S01]  /*7710*/  HADD2.F32 R59, -RZ, R60.reuse.H0_H0 ;  /* 0x2000003cff3b7230 */ /* 0x100fe20000004100 */
[----:B------:R-:W-:Y:S01]  /*7720*/  F2FP.F16.E4M3.UNPACK_B R57, R57.H1 ;  /* 0x00000039ff39723e */ /* 0x000fe200030006ff */
[----:B------:R-:W-:Y:S01]  /*7730*/  HADD2.F32 R60, -RZ, R60.H1_H1 ;  /* 0x3000003cff3c7230 */ /* 0x000fe20000004100 */
[----:B------:R-:W-:Y:S01]  /*7740*/  F2FP.F16.E4M3.UNPACK_B R58, R58.H1 ;  /* 0x0000003aff3a723e */ /* 0x000fe200030006ff */
[----:B------:R-:W-:Y:S01]  /*7750*/  HADD2.F32 R68, -RZ, R68.H1_H1 ;  /* 0x30000044ff447230 */ /* 0x000fe20000004100 */
[----:B------:R-:W-:Y:S01]  /*7760*/  IADD3 R78, PT, PT, R78, 0x1, RZ ;  /* 0x000000014e4e7810 */ /* 0x000fe20007ffe0ff */
[--C-:B------:R-:W-:Y:S02]  /*7770*/  HADD2.F32 R71, -RZ, R72.reuse.H0_H0 ;  /* 0x20000048ff477230 */ /* 0x100fe40000004100 */
[----:B------:R-:W-:Y:S02]  /*7780*/  HADD2.F32 R72, -RZ, R72.H1_H1 ;  /* 0x30000048ff487230 */ /* 0x000fe40000004100 */
[----:B------:R-:W-:Y:S02]  /*7790*/  HADD2.F32 R74, -RZ, R3.H1_H1 ;  /* 0x30000003ff4a7230 */ /* 0x000fe40000004100 */
[C-C-:B---3--:R-:W-:Y:S01]  /*77a0*/  FFMA R4, R45.reuse, R4, R2.reuse ;  /* 0x000000042d047223 */ /* 0x148fe20000000002 */
[C-C-:B------:R-:W-:Y:S01]  /*77b0*/  FFMA R5, R45.reuse, R5, R2.reuse ;  /* 0x000000052d057223 */ /* 0x140fe20000000002 */
        /* <DEDUP_REMOVED lines=29> */
[----:B------:R-:W-:Y:S01]  /*7990*/  FFMA R2, R45, R35, R2 ;  /* 0x000000232d027223 */ /* 0x000fe20000000002 */
[C---:B------:R-:W-:Y:S01]  /*79a0*/  FFMA R4, R46.reuse, R47, R4 ;  /* 0x0000002f2e047223 */ /* 0x040fe20000000004 */
[C---:B------:R-:W-:Y:S01]  /*79b0*/  FFMA R5, R46.reuse, R48, R5 ;  /* 0x000000302e057223 */ /* 0x040fe20000000005 */
[--C-:B------:R-:W-:Y:S02]  /*79c0*/  HADD2.F32 R53, -RZ, R57.reuse.H0_H0 ;  /* 0x20000039ff357230 */ /* 0x100fe40000004100 */
[C---:B------:R-:W-:Y:S01]  /*79d0*/  FFMA R6, R46.reuse, R49, R6 ;  /* 0x000000312e067223 */ /* 0x040fe20000000006 */
[----:B------:R-:W-:Y:S02]  /*79e0*/  HADD2.F32 R54, -RZ, R57.H1_H1 ;  /* 0x30000039ff367230 */ /* 0x000fe40000004100 */
[C---:B------:R-:W-:Y:S01]  /*79f0*/  FFMA R7, R46.reuse, R50, R7 ;  /* 0x000000322e077223 */ /* 0x040fe20000000007 */
[C---:B------:R-:W-:Y:S01]  /*7a00*/  FFMA R8, R46.reuse, R51, R8 ;  /* 0x000000332e087223 */ /* 0x040fe20000000008 */
[C---:B------:R-:W-:Y:S01]  /*7a10*/  FFMA R9, R46.reuse, R52, R9 ;  /* 0x000000342e097223 */ /* 0x040fe20000000009 */
[--C-:B------:R-:W-:Y:S02]  /*7a20*/  HADD2.F32 R57, -RZ, R58.reuse.H0_H0 ;  /* 0x2000003aff397230 */ /* 0x100fe40000004100 */
[C---:B------:R-:W-:Y:S01]  /*7a30*/  FFMA R10, R46.reuse, R53, R10 ;  /* 0x000000352e0a7223 */ /* 0x040fe2000000000a */
[----:B------:R-:W-:Y:S01]  /*7a40*/  F2FP.SATFINITE.E4M3.F32.PACK_AB_MERGE_C R6, R7, R6, RZ ;  /* 0x000000060706723e */ /* 0x000fe200048070ff */
[----:B------:R-:W-:Y:S02]  /*7a50*/  HADD2.F32 R58, -RZ, R58.H1_H1 ;  /* 0x3000003aff3a7230 */ /* 0x000fe40000004100 */
[C---:B------:R-:W-:Y:S01]  /*7a60*/  FFMA R11, R46.reuse, R54, R11 ;  /* 0x000000362e0b7223 */ /* 0x040fe2000000000b */
[C---:B------:R-:W-:Y:S01]  /*7a70*/  FFMA R12, R46.reuse, R55, R12 ;  /* 0x000000372e0c7223 */ /* 0x040fe2000000000c */
[----:B------:R-:W-:Y:S01]  /*7a80*/  F2FP.SATFINITE.E4M3.F32.PACK_AB_MERGE_C R4, R5, R4, R6 ;  /* 0x000000040504723e */ /* 0x000fe20004807006 */
        /* <DEDUP_REMOVED lines=19> */
[C---:B------:R-:W-:Y:S01]  /*7bc0*/  FFMA R26, R46.reuse, R69, R26 ;  /* 0x000000452e1a7223 */ /* 0x040fe2000000001a */
[C---:B------:R-:W-:Y:S01]  /*7bd0*/  FFMA R27, R46.reuse, R70, R27 ;  /* 0x000000462e1b7223 */ /* 0x040fe2000000001b */
[C---:B------:R-:W-:Y:S01]  /*7be0*/  FFMA R24, R46.reuse, R71, R24 ;  /* 0x000000472e187223 */ /* 0x040fe20000000018 */
[C---:B------:R-:W-:Y:S01]  /*7bf0*/  FFMA R25, R46.reuse, R72, R25 ;  /* 0x000000482e197223 */ /* 0x040fe20000000019 */
[--C-:B------:R-:W-:Y:S02]  /*7c00*/  HADD2.F32 R32, -RZ, R77.reuse.H0_H0 ;  /* 0x2000004dff207230 */ /* 0x100fe40000004100 */
[C---:B------:R-:W-:Y:S01]  /*7c10*/  FFMA R30, R46.reuse, R73, R30 ;  /* 0x000000492e1e7223 */ /* 0x040fe2000000001e */
[----:B------:R-:W-:Y:S02]  /*7c20*/  HADD2.F32 R33, -RZ, R77.H1_H1 ;  /* 0x3000004dff217230 */ /* 0x000fe40000004100 */
[C---:B------:R-:W-:Y:S01]  /*7c30*/  FFMA R31, R46.reuse, R74, R31 ;  /* 0x0000004a2e1f7223 */ /* 0x040fe2000000001f */
[----:B------:R-:W-:Y:S01]  /*7c40*/  F2FP.SATFINITE.E4M3.F32.PACK_AB_MERGE_C R10, R11, R10, RZ ;  /* 0x0000000a0b0a723e */ /* 0x000fe200048070ff */
[C---:B------:R-:W-:Y:S01]  /*7c50*/  FFMA R28, R46.reuse, R75, R28 ;  /* 0x0000004b2e1c7223 */ /* 0x040fe2000000001c */
[----:B------:R-:W-:Y:S01]  /*7c60*/  F2FP.SATFINITE.E4M3.F32.PACK_AB_MERGE_C R14, R15, R14, RZ ;  /* 0x0000000e0f0e723e */ /* 0x000fe200048070ff */
[C---:B------:R-:W-:Y:S01]  /*7c70*/  FFMA R29, R46.reuse, R76, R29 ;  /* 0x0000004c2e1d7223 */ /* 0x040fe2000000001d */
[----:B------:R-:W-:Y:S01]  /*7c80*/  F2FP.SATFINITE.E4M3.F32.PACK_AB_MERGE_C R7, R19, R18, RZ ;  /* 0x000000121307723e */ /* 0x000fe200048070ff */
[C---:B------:R-:W-:Y:S01]  /*7c90*/  FFMA R34, R46.reuse, R32, R34 ;  /* 0x000000202e227223 */ /* 0x040fe20000000022 */
[----:B------:R-:W-:Y:S01]  /*7ca0*/  F2FP.SATFINITE.E4M3.F32.PACK_AB_MERGE_C R22, R23, R22, RZ ;  /* 0x000000161716723e */ /* 0x000fe200048070ff */
[----:B------:R-:W-:Y:S01]  /*7cb0*/  FFMA R2, R46, R33, R2 ;  /* 0x000000212e027223 */ /* 0x000fe20000000002 */
[----:B------:R-:W-:Y:S02]  /*7cc0*/  F2FP.SATFINITE.E4M3.F32.PACK_AB_MERGE_C R5, R9, R8, R10 ;  /* 0x000000080905723e */ /* 0x000fe4000480700a */
[----:B------:R-:W-:Y:S02]  /*7cd0*/  F2FP.SATFINITE.E4M3.F32.PACK_AB_MERGE_C R6, R13, R12, R14 ;  /* 0x0000000c0d06723e */ /* 0x000fe4000480700e */
[----:B------:R-:W-:Y:S02]  /*7ce0*/  F2FP.SATFINITE.E4M3.F32.PACK_AB_MERGE_C R7, R17, R16, R7 ;  /* 0x000000101107723e */ /* 0x000fe40004807007 */
[----:B------:R-:W-:Y:S02]  /*7cf0*/  F2FP.SATFINITE.E4M3.F32.PACK_AB_MERGE_C R20, R21, R20, R22 ;  /* 0x000000141514723e */ /* 0x000fe40004807016 */
[----:B------:R-:W-:Y:S01]  /*7d00*/  F2FP.SATFINITE.E4M3.F32.PACK_AB_MERGE_C R21, R27, R26, RZ ;  /* 0x0000001a1b15723e */ /* 0x000fe200048070ff */
[----:B------:R1:W-:Y:S01]  /*7d10*/  STS.128 [R98+UR49+0x1400], R4 ;  /* 0x0014000462007988 */ /* 0x0003e20008000c31 */
[----:B------:R-:W-:Y:S02]  /*7d20*/  F2FP.SATFINITE.E4M3.F32.PACK_AB_MERGE_C R22, R31, R30, RZ ;  /* 0x0000001e1f16723e */ /* 0x000fe400048070ff */
[----:B------:R-:W-:Y:S02]  /*7d30*/  F2FP.SATFINITE.E4M3.F32.PACK_AB_MERGE_C R2, R2, R34, RZ ;  /* 0x000000220202723e */ /* 0x000fe400048070ff */
[----:B------:R-:W-:Y:S02]  /*7d40*/  F2FP.SATFINITE.E4M3.F32.PACK_AB_MERGE_C R21, R3, R0, R21 ;  /* 0x000000000315723e */ /* 0x000fe40004807015 */
[----:B------:R-:W-:Y:S02]  /*7d50*/  F2FP.SATFINITE.E4M3.F32.PACK_AB_MERGE_C R22, R25, R24, R22 ;  /* 0x000000181916723e */ /* 0x000fe40004807016 */
[----:B------:R-:W-:Y:S05]  /*7d60*/  F2FP.SATFINITE.E4M3.F32.PACK_AB_MERGE_C R23, R29, R28, R2 ;  /* 0x0000001c1d17723e */ /* 0x000fea0004807002 */
[----:B------:R1:W-:Y:S01]  /*7d70*/  STS.128 [R97+0x1010], R20 ;  /* 0x0010101461007388 */ /* 0x0003e20000000c00 */
[----:B------:R-:W-:Y:S01]  /*7d80*/  @!PT LDS RZ, [RZ] ;  /* 0x00000000fffff984 */ /* 0x000fe20000000800 */
[----:B------:R-:W-:Y:S01]  /*7d90*/  @!PT LDS RZ, [RZ] ;  /* 0x00000000fffff984 */ /* 0x000fe20000000800 */
[----:B------:R-:W-:Y:S01]  /*7da0*/  @!PT LDS RZ, [RZ] ;  /* 0x00000000fffff984 */ /* 0x000fe20000000800 */
[----:B------:R-:W-:Y:S01]  /*7db0*/  @!PT LDS RZ, [RZ] ;  /* 0x00000000fffff984 */ /* 0x000fe20000000800 */
[----:B------:R3:W-:Y:S07]  /*7dc0*/  MEMBAR.ALL.CTA ;  /* 0x0000000000007992 */ /* 0x0007ee0000008000 */
[----:B---3--:R-:W3:Y:S02]  /*7dd0*/  FENCE.VIEW.ASYNC.S ;  /* 0x00000000000073c6 */ /* 0x008ee40000000000 */
[----:B---3--:R-:W-:Y:S06]  /*7de0*/  BAR.SYNC.DEFER_BLOCKING 0x1, 0x80 ;  /* 0x0042000000007b1d */ /* 0x008fec0000010000 */
[----:B------:R-:W-:Y:S05]  /*7df0*/  @P0 BRA `(.L_x_145) ;  /* 0x0000000000280947 */ /* 0x000fea0003800000 */
[----:B------:R-:W-:Y:S02]  /*7e00*/  UIADD3 UR4, UPT, UPT, UR49, 0x1400, URZ ;  /* 0x0000140031047890 */ /* 0x000fe4000fffe0ff */
[----:B------:R-:W-:Y:S01]  /*7e10*/  UIADD3 UR6, UP0, UPT, UR54, 0x680, URZ ;  /* 0x0000068036067890 */ /* 0x000fe2000ff1e0ff */
[----:B------:R-:W-:Y:S03]  /*7e20*/  UMOV UR43, UR36 ;  /* 0x00000024002b7c82 */ /* 0x000fe60008000000 */
[----:B------:R-:W-:Y:S01]  /*7e30*/  MOV R106, UR4 ;  /* 0x00000004006a7c02 */ /* 0x000fe20008000f00 */
[----:B------:R-:W-:Y:S03]  /*7e40*/  UIADD3.X UR7, UPT, UPT, URZ, UR55, URZ, UP0, !UPT ;  /* 0x00000037ff077290 */ /* 0x000fe600087fe4ff */
[----:B------:R-:W-:Y:S11]  /*7e50*/  R2UR UR40, R106 ;  /* 0x000000006a2872ca */ /* 0x000ff600000e0000 */
[----:B------:R-:W-:Y:S02]  /*7e60*/  @!UPT UIADD3 URZ, UPT, UPT, URZ, URZ, URZ ;  /* 0x000000fffffff290 */ /* 0x000fe4000fffe0ff */
[----:B------:R3:W-:Y:S01]  /*7e70*/  UTMASTG.3D [UR40], [UR6] ;  /* 0x00000028060073b5 */ /* 0x0007e20008010000 */
[----:B------:R0:W-:Y:S01]  /*7e80*/  UTMACMDFLUSH ;  /* 0x00000000000079b7 */ /* 0x0001e20000000000 */
[----:B---3--:R-:W-:Y:S04]  /*7e90*/  DEPBAR.LE SB0, 0x0 ;  /* 0x000080000000791a */ /* 0x008fe80000000000 */
.L_x_145:
[----:B------:R-:W-:Y:S05]  /*7ea0*/  BSYNC.RECONVERGENT B0 ;  /* 0x0000000000007941 */ /* 0x000fea0003800200 */
.L_x_144:
[----:B------:R-:W-:Y:S01]  /*7eb0*/  BAR.SYNC.DEFER_BLOCKING 0x1, 0x80 ;  /* 0x0042000000007b1d */ /* 0x000fe20000010000 */
[----:B------:R-:W-:Y:S01]  /*7ec0*/  ISETP.NE.AND P2, PT, R107, RZ, PT ;  /* 0x000000ff6b00720c */ /* 0x000fe20003f45270 */
[----:B------:R-:W-:Y:S01]  /*7ed0*/  IMAD.IADD R15, R43, 0x1, R90 ;  /* 0x000000012b0f7824 */ /* 0x000fe200078e025a */
[----:B------:R-:W-:Y:S01]  /*7ee0*/  ISETP.NE.AND P0, PT, R109, 0x2, PT ;  /* 0x000000026d00780c */ /* 0x000fe20003f05270 */
[----:B------:R-:W-:Y:S01]  /*7ef0*/  IMAD.IADD R14, R44, 0x1, R91 ;  /* 0x000000012c0e7824 */ /* 0x000fe200078e025b */
[----:B------:R-:W-:Y:S02]  /*7f00*/  ISETP.NE.AND P1, PT, R78, 0x4, PT ;  /* 0x000000044e00780c */ /* 0x000fe40003f25270 */
[----:B------:R-:W-:Y:S02]  /*7f10*/  SEL R2, RZ, 0x1, P0 ;  /* 0x00000001ff027807 */ /* 0x000fe40000000000 */
[----:B------:R-:W-:Y:S02]  /*7f20*/  SEL R0, RZ, 0x1, P1 ;  /* 0x00000001ff007807 */ /* 0x000fe40000800000 */
[----:B------:R-:W-:Y:S02]  /*7f30*/  LOP3.LUT R103, R103, R2, RZ, 0x3c, !PT ;  /* 0x0000000267677212 */ /* 0x000fe400078e3cff */
[----:B------:R-:W-:Y:S02]  /*7f40*/  LOP3.LUT R104, R104, R0, RZ, 0x3c, !PT ;  /* 0x0000000068687212 */ /* 0x000fe400078e3cff */
[----:B------:R-:W-:Y:S02]  /*7f50*/  @P2 R2UR UR36, R101 ;  /* 0x00000000652422ca */ /* 0x000fe400000e0000 */
[----:B------:R-:W-:Y:S02]  /*7f60*/  SEL R109, R109, RZ, P0 ;  /* 0x000000ff6d6d7207 */ /* 0x000fe40000000000 */
[----:B------:R-:W-:Y:S01]  /*7f70*/  SEL R78, R78, RZ, P1 ;  /* 0x000000ff4e4e7207 */ /* 0x000fe20000800000 */
[----:B------:R-:W-:Y:S10]  /*7f80*/  @P2 BRA `(.L_x_146) ;  /* 0xffffffe400382947 */ /* 0x000ff4000383ffff */
[----:B------:R-:W-:Y:S05]  /*7f90*/  EXIT ;  /* 0x000000000000794d */ /* 0x000fea0003800000 */
.L_x_25:
[----:B--2---:R2:W4:Y:S02]  /*7fa0*/  SYNCS.PHASECHK.TRANS64.TRYWAIT P0, [R2+URZ+0x2d0], R3 ;  /* 0x0002d003020075a7 */ /* 0x00452400080011ff */
[----:B----4-:R-:W-:Y:S05]  /*7fb0*/  @!P0 NANOSLEEP.SYNCS 0x989680 ;  /* 0x009896800000895d */ /* 0x010fea0003900000 */
[----:B------:R-:W4:Y:S02]  /*7fc0*/  @!P0 SYNCS.PHASECHK.TRANS64 P0, [R2+URZ+0x2d0], R3 ;  /* 0x0002d003020085a7 */ /* 0x000f2400080010ff */
[----:B----4-:R-:W-:Y:S05]  /*7fd0*/  @!P0 BRA `(.L_x_25) ;  /* 0xfffffffc00f08947 */ /* 0x010fea000383ffff */
[----:B------:R-:W-:Y:S05]  /*7fe0*/  BRA `(.L_x_147) ;  /* 0xffffff9800fc7947 */ /* 0x000fea000383ffff */
.L_x_28:
[----:B------:R-:W-:-:S07]  /*7ff0*/  MOV R2, UR33 ;  /* 0x0000002100027c02 */ /* 0x000fce0008000f00 */
.L_x_148:
[----:B-1----:R1:W2:Y:S02]  /*8000*/  SYNCS.PHASECHK.TRANS64.TRYWAIT P0, [R2+URZ+0x120], R4 ;  /* 0x00012004020075a7 */ /* 0x0022a400080011ff */
[----:B--2---:R-:W-:Y:S05]  /*8010*/  @!P0 NANOSLEEP.SYNCS 0x989680 ;  /* 0x009896800000895d */ /* 0x004fea0003900000 */
[----:B------:R-:W2:Y:S02]  /*8020*/  @!P0 SYNCS.PHASECHK.TRANS64 P0, [R2+URZ+0x120], R4 ;  /* 0x00012004020085a7 */ /* 0x000ea400080010ff */
[----:B--2---:R-:W-:Y:S05]  /*8030*/  @!P0 BRA `(.L_x_148) ;  /* 0xfffffffc00f08947 */ /* 0x004fea000383ffff */
[----:B------:R-:W-:Y:S05]  /*8040*/  BRA `(.L_x_27) ;  /* 0xffffff9c00647947 */ /* 0x000fea000383ffff */
.L_x_35:
[----:B-1----:R-:W-:-:S07]  /*8050*/  MOV R2, UR17 ;  /* 0x0000001100027c02 */ /* 0x002fce0008000f00 */
.L_x_149:
[----:B-1----:R1:W2:Y:S02]  /*8060*/  SYNCS.PHASECHK.TRANS64.TRYWAIT P0, [R2+URZ+0x120], R4 ;  /* 0x00012004020075a7 */ /* 0x0022a400080011ff */
[----:B--2---:R-:W-:Y:S05]  /*8070*/  @!P0 NANOSLEEP.SYNCS 0x989680 ;  /* 0x009896800000895d */ /* 0x004fea0003900000 */
[----:B------:R-:W2:Y:S02]  /*8080*/  @!P0 SYNCS.PHASECHK.TRANS64 P0, [R2+URZ+0x120], R4 ;  /* 0x00012004020085a7 */ /* 0x000ea400080010ff */
[----:B--2---:R-:W-:Y:S05]  /*8090*/  @!P0 BRA `(.L_x_149) ;  /* 0xfffffffc00f08947 */ /* 0x004fea000383ffff */
[----:B------:R-:W-:Y:S05]  /*80a0*/  BRA `(.L_x_34) ;  /* 0xffffffa000207947 */ /* 0x000fea000383ffff */
.L_x_40:
[----:B-1----:R1:W2:Y:S02]  /*80b0*/  SYNCS.PHASECHK.TRANS64.TRYWAIT P0, [R2+URZ+0x260], R3 ;  /* 0x00026003020075a7 */ /* 0x0022a400080011ff */
[----:B--2---:R-:W-:Y:S05]  /*80c0*/  @!P0 NANOSLEEP.SYNCS 0x989680 ;  /* 0x009896800000895d */ /* 0x004fea0003900000 */
[----:B------:R-:W2:Y:S02]  /*80d0*/  @!P0 SYNCS.PHASECHK.TRANS64 P0, [R2+URZ+0x260], R3 ;  /* 0x00026003020085a7 */ /* 0x000ea400080010ff */
[----:B--2---:R-:W-:Y:S05]  /*80e0*/  @!P0 BRA `(.L_x_40) ;  /* 0xfffffffc00f08947 */ /* 0x004fea000383ffff */
[----:B------:R-:W-:Y:S05]  /*80f0*/  BRA `(.L_x_150) ;  /* 0xffffffa000c47947 */ /* 0x000fea000383ffff */
.L_x_44:
[----:B---3--:R-:W-:-:S07]  /*8100*/  MOV R0, UR5 ;  /* 0x0000000500007c02 */ /* 0x008fce0008000f00 */
.L_x_151:
[----:B-1----:R1:W2:Y:S02]  /*8110*/  SYNCS.PHASECHK.TRANS64.TRYWAIT P0, [R0+URZ], R2 ;  /* 0x00000002000075a7 */ /* 0x0022a400080011ff */
[----:B--2---:R-:W-:Y:S05]  /*8120*/  @!P0 NANOSLEEP.SYNCS 0x989680 ;  /* 0x009896800000895d */ /* 0x004fea0003900000 */
[----:B------:R-:W2:Y:S02]  /*8130*/  @!P0 SYNCS.PHASECHK.TRANS64 P0, [R0+URZ], R2 ;  /* 0x00000002000085a7 */ /* 0x000ea400080010ff */
[----:B--2---:R-:W-:Y:S05]  /*8140*/  @!P0 BRA `(.L_x_151) ;  /* 0xfffffffc00f08947 */ /* 0x004fea000383ffff */
[----:B------:R-:W-:Y:S05]  /*8150*/  BRA `(.L_x_152) ;  /* 0xffffffa800347947 */ /* 0x000fea000383ffff */
.L_x_45:
[----:B---3--:R-:W-:-:S07]  /*8160*/  MOV R0, UR5 ;  /* 0x0000000500007c02 */ /* 0x008fce0008000f00 */
.L_x_153:
[----:B-1----:R1:W2:Y:S02]  /*8170*/  SYNCS.PHASECHK.TRANS64.TRYWAIT P0, [R0+URZ], R3 ;  /* 0x00000003000075a7 */ /* 0x0022a400080011ff */
[----:B--2---:R-:W-:Y:S05]  /*8180*/  @!P0 NANOSLEEP.SYNCS 0x989680 ;  /* 0x009896800000895d */ /* 0x004fea0003900000 */
[----:B------:R-:W2:Y:S02]  /*8190*/  @!P0 SYNCS.PHASECHK.TRANS64 P0, [R0+URZ], R3 ;  /* 0x00000003000085a7 */ /* 0x000ea400080010ff */
[----:B--2---:R-:W-:Y:S05]  /*81a0*/  @!P0 BRA `(.L_x_153) ;  /* 0xfffffffc00f08947 */ /* 0x004fea000383ffff */
[----:B------:R-:W-:Y:S05]  /*81b0*/  BRA `(.L_x_154) ;  /* 0xffffffa800407947 */ /* 0x000fea000383ffff */
.L_x_46:
[----:B---3--:R-:W-:-:S07]  /*81c0*/  MOV R0, UR5 ;  /* 0x0000000500007c02 */ /* 0x008fce0008000f00 */
.L_x_155:
[----:B-1----:R1:W2:Y:S02]  /*81d0*/  SYNCS.PHASECHK.TRANS64.TRYWAIT P0, [R0+URZ], R3 ;  /* 0x00000003000075a7 */ /* 0x0022a400080011ff */
[----:B--2---:R-:W-:Y:S05]  /*81e0*/  @!P0 NANOSLEEP.SYNCS 0x989680 ;  /* 0x009896800000895d */ /* 0x004fea0003900000 */
[----:B------:R-:W2:Y:S02]  /*81f0*/  @!P0 SYNCS.PHASECHK.TRANS64 P0, [R0+URZ], R3 ;  /* 0x00000003000085a7 */ /* 0x000ea400080010ff */
[----:B--2---:R-:W-:Y:S05]  /*8200*/  @!P0 BRA `(.L_x_155) ;  /* 0xfffffffc00f08947 */ /* 0x004fea000383ffff */
[----:B------:R-:W-:Y:S05]  /*8210*/  BRA `(.L_x_156) ;  /* 0xffffffa8004c7947 */ /* 0x000fea000383ffff */
.L_x_47:
[----:B---3--:R-:W-:-:S07]  /*8220*/  MOV R0, UR5 ;  /* 0x0000000500007c02 */ /* 0x008fce0008000f00 */
.L_x_157:
[----:B-1----:R1:W2:Y:S02]  /*8230*/  SYNCS.PHASECHK.TRANS64.TRYWAIT P0, [R0+URZ], R3 ;  /* 0x00000003000075a7 */ /* 0x0022a400080011ff */
[----:B--2---:R-:W-:Y:S05]  /*8240*/  @!P0 NANOSLEEP.SYNCS 0x989680 ;  /* 0x009896800000895d */ /* 0x004fea0003900000 */
[----:B------:R-:W2:Y:S02]  /*8250*/  @!P0 SYNCS.PHASECHK.TRANS64 P0, [R0+URZ], R3 ;  /* 0x00000003000085a7 */ /* 0x000ea400080010ff */
[----:B--2---:R-:W-:Y:S05]  /*8260*/  @!P0 BRA `(.L_x_157) ;  /* 0xfffffffc00f08947 */ /* 0x004fea000383ffff */
[----:B------:R-:W-:Y:S05]  /*8270*/  BRA `(.L_x_158) ;  /* 0xffffffa800587947 */ /* 0x000fea000383ffff */
.L_x_48:
[----:B---3--:R-:W-:-:S07]  /*8280*/  MOV R0, UR5 ;  /* 0x0000000500007c02 */ /* 0x008fce0008000f00 */
.L_x_159:
[----:B-1----:R1:W2:Y:S02]  /*8290*/  SYNCS.PHASECHK.TRANS64.TRYWAIT P0, [R0+URZ], R3 ;  /* 0x00000003000075a7 */ /* 0x0022a400080011ff */
[----:B--2---:R-:W-:Y:S05]  /*82a0*/  @!P0 NANOSLEEP.SYNCS 0x989680 ;  /* 0x009896800000895d */ /* 0x004fea0003900000 */
[----:B------:R-:W2:Y:S02]  /*82b0*/  @!P0 SYNCS.PHASECHK.TRANS64 P0, [R0+URZ], R3 ;  /* 0x00000003000085a7 */ /* 0x000ea400080010ff */
[----:B--2---:R-:W-:Y:S05]  /*82c0*/  @!P0 BRA `(.L_x_159) ;  /* 0xfffffffc00f08947 */ /* 0x004fea000383ffff */
[----:B------:R-:W-:Y:S05]  /*82d0*/  BRA `(.L_x_160) ;  /* 0xffffffa800647947 */ /* 0x000fea000383ffff */
.L_x_49:
[----:B---3--:R-:W-:-:S07]  /*82e0*/  MOV R0, UR5 ;  /* 0x0000000500007c02 */ /* 0x008fce0008000f00 */
.L_x_161:
[----:B-1----:R1:W2:Y:S02]  /*82f0*/  SYNCS.PHASECHK.TRANS64.TRYWAIT P0, [R0+URZ], R3 ;  /* 0x00000003000075a7 */ /* 0x0022a400080011ff */
[----:B--2---:R-:W-:Y:S05]  /*8300*/  @!P0 NANOSLEEP.SYNCS 0x989680 ;  /* 0x009896800000895d */ /* 0x004fea0003900000 */
[----:B------:R-:W2:Y:S02]  /*8310*/  @!P0 SYNCS.PHASECHK.TRANS64 P0, [R0+URZ], R3 ;  /* 0x00000003000085a7 */ /* 0x000ea400080010ff */
[----:B--2---:R-:W-:Y:S05]  /*8320*/  @!P0 BRA `(.L_x_161) ;  /* 0xfffffffc00f08947 */ /* 0x004fea000383ffff */
[----:B------:R-:W-:Y:S05]  /*8330*/  BRA `(.L_x_162) ;  /* 0xffffffa800707947 */ /* 0x000fea000383ffff */
.L_x_50:
[----:B---3--:R-:W-:-:S07]  /*8340*/  MOV R0, UR5 ;  /* 0x0000000500007c02 */ /* 0x008fce0008000f00 */
.L_x_163:
[----:B-1----:R1:W2:Y:S02]  /*8350*/  SYNCS.PHASECHK.TRANS64.TRYWAIT P0, [R0+URZ], R3 ;  /* 0x00000003000075a7 */ /* 0x0022a400080011ff */
[----:B--2---:R-:W-:Y:S05]  /*8360*/  @!P0 NANOSLEEP.SYNCS 0x989680 ;  /* 0x009896800000895d */ /* 0x004fea0003900000 */
[----:B------:R-:W2:Y:S02]  /*8370*/  @!P0 SYNCS.PHASECHK.TRANS64 P0, [R0+URZ], R3 ;  /* 0x00000003000085a7 */ /* 0x000ea400080010ff */
[----:B--2---:R-:W-:Y:S05]  /*8380*/  @!P0 BRA `(.L_x_163) ;  /* 0xfffffffc00f08947 */ /* 0x004fea000383ffff */
[----:B------:R-:W-:Y:S05]  /*8390*/  BRA `(.L_x_164) ;  /* 0xffffffa8007c7947 */ /* 0x000fea000383ffff */
.L_x_51:
[----:B---3--:R-:W-:-:S07]  /*83a0*/  MOV R0, UR5 ;  /* 0x0000000500007c02 */ /* 0x008fce0008000f00 */
.L_x_165:
[----:B-1----:R1:W2:Y:S02]  /*83b0*/  SYNCS.PHASECHK.TRANS64.TRYWAIT P0, [R0+URZ], R3 ;  /* 0x00000003000075a7 */ /* 0x0022a400080011ff */
[----:B--2---:R-:W-:Y:S05]  /*83c0*/  @!P0 NANOSLEEP.SYNCS 0x989680 ;  /* 0x009896800000895d */ /* 0x004fea0003900000 */
[----:B------:R-:W2:Y:S02]  /*83d0*/  @!P0 SYNCS.PHASECHK.TRANS64 P0, [R0+URZ], R3 ;  /* 0x00000003000085a7 */ /* 0x000ea400080010ff */
[----:B--2---:R-:W-:Y:S05]  /*83e0*/  @!P0 BRA `(.L_x_165) ;  /* 0xfffffffc00f08947 */ /* 0x004fea000383ffff */
[----:B------:R-:W-:Y:S05]  /*83f0*/  BRA `(.L_x_166) ;  /* 0xffffffa800887947 */ /* 0x000fea000383ffff */
.L_x_52:
[----:B---3--:R-:W-:-:S07]  /*8400*/  MOV R0, UR5 ;  /* 0x0000000500007c02 */ /* 0x008fce0008000f00 */
.L_x_167:
[----:B-1----:R1:W2:Y:S02]  /*8410*/  SYNCS.PHASECHK.TRANS64.TRYWAIT P0, [R0+URZ], R3 ;  /* 0x00000003000075a7 */ /* 0x0022a400080011ff */
[----:B--2---:R-:W-:Y:S05]  /*8420*/  @!P0 NANOSLEEP.SYNCS 0x989680 ;  /* 0x009896800000895d */ /* 0x004fea0003900000 */
[----:B------:R-:W2:Y:S02]  /*8430*/  @!P0 SYNCS.PHASECHK.TRANS64 P0, [R0+URZ], R3 ;  /* 0x00000003000085a7 */ /* 0x000ea400080010ff */
[----:B--2---:R-:W-:Y:S05]  /*8440*/  @!P0 BRA `(.L_x_167) ;  /* 0xfffffffc00f08947 */ /* 0x004fea000383ffff */
[----:B------:R-:W-:Y:S05]  /*8450*/  BRA `(.L_x_168) ;  /* 0xffffffa800947947 */ /* 0x000fea000383ffff */
.L_x_53:
[----:B---3--:R-:W-:-:S07]  /*8460*/  MOV R0, UR5 ;  /* 0x0000000500007c02 */ /* 0x008fce0008000f00 */
.L_x_169:
[----:B-1----:R1:W2:Y:S02]  /*8470*/  SYNCS.PHASECHK.TRANS64.TRYWAIT P0, [R0+URZ], R3 ;  /* 0x00000003000075a7 */ /* 0x0022a400080011ff */
[----:B--2---:R-:W-:Y:S05]  /*8480*/  @!P0 NANOSLEEP.SYNCS 0x989680 ;  /* 0x009896800000895d */ /* 0x004fea0003900000 */
[----:B------:R-:W2:Y:S02]  /*8490*/  @!P0 SYNCS.PHASECHK.TRANS64 P0, [R0+URZ], R3 ;  /* 0x00000003000085a7 */ /* 0x000ea400080010ff */
[----:B--2---:R-:W-:Y:S05]  /*84a0*/  @!P0 BRA `(.L_x_169) ;  /* 0xfffffffc00f08947 */ /* 0x004fea000383ffff */
[----:B------:R-:W-:Y:S05]  /*84b0*/  BRA `(.L_x_170) ;  /* 0xffffffa800a07947 */ /* 0x000fea000383ffff */
.L_x_54:
[----:B---3--:R-:W-:-:S07]  /*84c0*/  MOV R0, UR5 ;  /* 0x0000000500007c02 */ /* 0x008fce0008000f00 */
.L_x_171:
[----:B-1----:R1:W2:Y:S02]  /*84d0*/  SYNCS.PHASECHK.TRANS64.TRYWAIT P0, [R0+URZ], R3 ;  /* 0x00000003000075a7 */ /* 0x0022a400080011ff */
[----:B--2---:R-:W-:Y:S05]  /*84e0*/  @!P0 NANOSLEEP.SYNCS 0x989680 ;  /* 0x009896800000895d */ /* 0x004fea0003900000 */
[----:B------:R-:W2:Y:S02]  /*84f0*/  @!P0 SYNCS.PHASECHK.TRANS64 P0, [R0+URZ], R3 ;  /* 0x00000003000085a7 */ /* 0x000ea400080010ff */
[----:B--2---:R-:W-:Y:S05]  /*8500*/  @!P0 BRA `(.L_x_171) ;  /* 0xfffffffc00f08947 */ /* 0x004fea000383ffff */
[----:B------:R-:W-:Y:S05]  /*8510*/  BRA `(.L_x_172) ;  /* 0xffffffa800ac7947 */ /* 0x000fea000383ffff */
.L_x_55:
[----:B---3--:R-:W-:-:S07]  /*8520*/  MOV R0, UR5 ;  /* 0x0000000500007c02 */ /* 0x008fce0008000f00 */
.L_x_173:
[----:B-1----:R1:W2:Y:S02]  /*8530*/  SYNCS.PHASECHK.TRANS64.TRYWAIT P0, [R0+URZ], R3 ;  /* 0x00000003000075a7 */ /* 0x0022a400080011ff */
[----:B--2---:R-:W-:Y:S05]  /*8540*/  @!P0 NANOSLEEP.SYNCS 0x989680 ;  /* 0x009896800000895d */ /* 0x004fea0003900000 */
[----:B------:R-:W2:Y:S02]  /*8550*/  @!P0 SYNCS.PHASECHK.TRANS64 P0, [R0+URZ], R3 ;  /* 0x00000003000085a7 */ /* 0x000ea400080010ff */
[----:B--2---:R-:W-:Y:S05]  /*8560*/  @!P0 BRA `(.L_x_173) ;  /* 0xfffffffc00f08947 */ /* 0x004fea000383ffff */
[----:B------:R-:W-:Y:S05]  /*8570*/  BRA `(.L_x_174) ;  /* 0xffffffa800b87947 */ /* 0x000fea000383ffff */
.L_x_56:
[----:B---3--:R-:W-:-:S07]  /*8580*/  MOV R0, UR5 ;  /* 0x0000000500007c02 */ /* 0x008fce0008000f00 */
.L_x_175:
[----:B-1----:R1:W2:Y:S02]  /*8590*/  SYNCS.PHASECHK.TRANS64.TRYWAIT P0, [R0+URZ], R3 ;  /* 0x00000003000075a7 */ /* 0x0022a400080011ff */
[----:B--2---:R-:W-:Y:S05]  /*85a0*/  @!P0 NANOSLEEP.SYNCS 0x989680 ;  /* 0x009896800000895d */ /* 0x004fea0003900000 */
[----:B------:R-:W2:Y:S02]  /*85b0*/  @!P0 SYNCS.PHASECHK.TRANS64 P0, [R0+URZ], R3 ;  /* 0x00000003000085a7 */ /* 0x000ea400080010ff */
[----:B--2---:R-:W-:Y:S05]  /*85c0*/  @!P0 BRA `(.L_x_175) ;  /* 0xfffffffc00f08947 */ /* 0x004fea000383ffff */
[----:B------:R-:W-:Y:S05]  /*85d0*/  BRA `(.L_x_176) ;  /* 0xffffffa800c47947 */ /* 0x000fea000383ffff */
.L_x_57:
[----:B---3--:R-:W-:-:S07]  /*85e0*/  MOV R0, UR5 ;  /* 0x0000000500007c02 */ /* 0x008fce0008000f00 */
.L_x_177:
[----:B-1----:R1:W2:Y:S02]  /*85f0*/  SYNCS.PHASECHK.TRANS64.TRYWAIT P0, [R0+URZ], R3 ;  /* 0x00000003000075a7 */ /* 0x0022a400080011ff */
[----:B--2---:R-:W-:Y:S05]  /*8600*/  @!P0 NANOSLEEP.SYNCS 0x989680 ;  /* 0x009896800000895d */ /* 0x004fea0003900000 */
[----:B------:R-:W2:Y:S02]  /*8610*/  @!P0 SYNCS.PHASECHK.TRANS64 P0, [R0+URZ], R3 ;  /* 0x00000003000085a7 */ /* 0x000ea400080010ff */
[----:B--2---:R-:W-:Y:S05]  /*8620*/  @!P0 BRA `(.L_x_177) ;  /* 0xfffffffc00f08947 */ /* 0x004fea000383ffff */
[----:B------:R-:W-:Y:S05]  /*8630*/  BRA `(.L_x_178) ;  /* 0xffffffa800d07947 */ /* 0x000fea000383ffff */
.L_x_58:
[----:B---3--:R-:W-:-:S07]  /*8640*/  MOV R0, UR5 ;  /* 0x0000000500007c02 */ /* 0x008fce0008000f00 */
.L_x_179:
[----:B-1----:R1:W2:Y:S02]  /*8650*/  SYNCS.PHASECHK.TRANS64.TRYWAIT P0, [R0+URZ], R3 ;  /* 0x00000003000075a7 */ /* 0x0022a400080011ff */
[----:B--2---:R-:W-:Y:S05]  /*8660*/  @!P0 NANOSLEEP.SYNCS 0x989680 ;  /* 0x009896800000895d */ /* 0x004fea0003900000 */
[----:B------:R-:W2:Y:S02]  /*8670*/  @!P0 SYNCS.PHASECHK.TRANS64 P0, [R0+URZ], R3 ;  /* 0x00000003000085a7 */ /* 0x000ea400080010ff */
[----:B--2---:R-:W-:Y:S05]  /*8680*/  @!P0 BRA `(.L_x_179) ;  /* 0xfffffffc00f08947 */ /* 0x004fea000383ffff */
[----:B------:R-:W-:Y:S05]  /*8690*/  BRA `(.L_x_180) ;  /* 0xffffffa800dc7947 */ /* 0x000fea000383ffff */
.L_x_59:
[----:B---3--:R-:W-:-:S07]  /*86a0*/  MOV R0, UR5 ;  /* 0x0000000500007c02 */ /* 0x008fce0008000f00 */
.L_x_181:
[----:B-1----:R1:W2:Y:S02]  /*86b0*/  SYNCS.PHASECHK.TRANS64.TRYWAIT P0, [R0+URZ], R3 ;  /* 0x00000003000075a7 */ /* 0x0022a400080011ff */
[----:B--2---:R-:W-:Y:S05]  /*86c0*/  @!P0 NANOSLEEP.SYNCS 0x989680 ;  /* 0x009896800000895d */ /* 0x004fea0003900000 */
[----:B------:R-:W2:Y:S02]  /*86d0*/  @!P0 SYNCS.PHASECHK.TRANS64 P0, [R0+URZ], R3 ;  /* 0x00000003000085a7 */ /* 0x000ea400080010ff */
[----:B--2---:R-:W-:Y:S05]  /*86e0*/  @!P0 BRA `(.L_x_181) ;  /* 0xfffffffc00f08947 */ /* 0x004fea000383ffff */
[----:B------:R-:W-:Y:S05]  /*86f0*/  BRA `(.L_x_182) ;  /* 0xffffffa800e87947 */ /* 0x000fea000383ffff */
.L_x_60:
[----:B---3--:R-:W-:-:S07]  /*8700*/  MOV R0, UR5 ;  /* 0x0000000500007c02 */ /* 0x008fce0008000f00 */
.L_x_183:
[----:B-1----:R1:W2:Y:S02]  /*8710*/  SYNCS.PHASECHK.TRANS64.TRYWAIT P0, [R0+URZ], R3 ;  /* 0x00000003000075a7 */ /* 0x0022a400080011ff */
[----:B--2---:R-:W-:Y:S05]  /*8720*/  @!P0 NANOSLEEP.SYNCS 0x989680 ;  /* 0x009896800000895d */ /* 0x004fea0003900000 */
[----:B------:R-:W2:Y:S02]  /*8730*/  @!P0 SYNCS.PHASECHK.TRANS64 P0, [R0+URZ], R3 ;  /* 0x00000003000085a7 */ /* 0x000ea400080010ff */
[----:B--2---:R-:W-:Y:S05]  /*8740*/  @!P0 BRA `(.L_x_183) ;  /* 0xfffffffc00f08947 */ /* 0x004fea000383ffff */
[----:B------:R-:W-:Y:S05]  /*8750*/  BRA `(.L_x_184) ;  /* 0xffffffa800f47947 */ /* 0x000fea000383ffff */
.L_x_61:
[----:B---3--:R-:W-:-:S07]  /*8760*/  MOV R0, UR5 ;  /* 0x0000000500007c02 */ /* 0x008fce0008000f00 */
.L_x_185:
[----:B-1----:R1:W2:Y:S02]  /*8770*/  SYNCS.PHASECHK.TRANS64.TRYWAIT P0, [R0+URZ], R3 ;  /* 0x00000003000075a7 */ /* 0x0022a400080011ff */
[----:B--2---:R-:W-:Y:S05]  /*8780*/  @!P0 NANOSLEEP.SYNCS 0x989680 ;  /* 0x009896800000895d */ /* 0x004fea0003900000 */
[----:B------:R-:W2:Y:S02]  /*8790*/  @!P0 SYNCS.PHASECHK.TRANS64 P0, [R0+URZ], R3 ;  /* 0x00000003000085a7 */ /* 0x000ea400080010ff */
[----:B--2---:R-:W-:Y:S05]  /*87a0*/  @!P0 BRA `(.L_x_185) ;  /* 0xfffffffc00f08947 */ /* 0x004fea000383ffff */
[----:B------:R-:W-:Y:S05]  /*87b0*/  BRA `(.L_x_186) ;  /* 0xffffffac00007947 */ /* 0x000fea000383ffff */
.L_x_62:
[----:B---3--:R-:W-:-:S07]  /*87c0*/  MOV R0, UR5 ;  /* 0x0000000500007c02 */ /* 0x008fce0008000f00 */
.L_x_187:
[----:B-1----:R1:W2:Y:S02]  /*87d0*/  SYNCS.PHASECHK.TRANS64.TRYWAIT P0, [R0+URZ], R3 ;  /* 0x00000003000075a7 */ /* 0x0022a400080011ff */
[----:B--2---:R-:W-:Y:S05]  /*87e0*/  @!P0 NANOSLEEP.SYNCS 0x989680 ;  /* 0x009896800000895d */ /* 0x004fea0003900000 */
[----:B------:R-:W2:Y:S02]  /*87f0*/  @!P0 SYNCS.PHASECHK.TRANS64 P0, [R0+URZ], R3 ;  /* 0x00000003000085a7 */ /* 0x000ea400080010ff */
[----:B--2---:R-:W-:Y:S05]  /*8800*/  @!P0 BRA `(.L_x_187) ;  /* 0xfffffffc00f08947 */ /* 0x004fea000383ffff */
[----:B------:R-:W-:Y:S05]  /*8810*/  BRA `(.L_x_188) ;  /* 0xffffffac000c7947 */ /* 0x000fea000383ffff */
.L_x_63:
[----:B---3--:R-:W-:-:S07]  /*8820*/  MOV R0, UR5 ;  /* 0x0000000500007c02 */ /* 0x008fce0008000f00 */
.L_x_189:
[----:B-1----:R1:W2:Y:S02]  /*8830*/  SYNCS.PHASECHK.TRANS64.TRYWAIT P0, [R0+URZ], R3 ;  /* 0x00000003000075a7 */ /* 0x0022a400080011ff */
[----:B--2---:R-:W-:Y:S05]  /*8840*/  @!P0 NANOSLEEP.SYNCS 0x989680 ;  /* 0x009896800000895d */ /* 0x004fea0003900000 */
[----:B------:R-:W2:Y:S02]  /*8850*/  @!P0 SYNCS.PHASECHK.TRANS64 P0, [R0+URZ], R3 ;  /* 0x00000003000085a7 */ /* 0x000ea400080010ff */
[----:B--2---:R-:W-:Y:S05]  /*8860*/  @!P0 BRA `(.L_x_189) ;  /* 0xfffffffc00f08947 */ /* 0x004fea000383ffff */
[----:B------:R-:W-:Y:S05]  /*8870*/  BRA `(.L_x_190) ;  /* 0xffffffac00187947 */ /* 0x000fea000383ffff */
.L_x_64:
[----:B---3--:R-:W-:-:S07]  /*8880*/  MOV R0, UR5 ;  /* 0x0000000500007c02 */ /* 0x008fce0008000f00 */
.L_x_191:
[----:B-1----:R1:W2:Y:S02]  /*8890*/  SYNCS.PHASECHK.TRANS64.TRYWAIT P0, [R0+URZ], R3 ;  /* 0x00000003000075a7 */ /* 0x0022a400080011ff */
[----:B--2---:R-:W-:Y:S05]  /*88a0*/  @!P0 NANOSLEEP.SYNCS 0x989680 ;  /* 0x009896800000895d */ /* 0x004fea0003900000 */
[----:B------:R-:W2:Y:S02]  /*88b0*/  @!P0 SYNCS.PHASECHK.TRANS64 P0, [R0+URZ], R3 ;  /* 0x00000003000085a7 */ /* 0x000ea400080010ff */
[----:B--2---:R-:W-:Y:S05]  /*88c0*/  @!P0 BRA `(.L_x_191) ;  /* 0xfffffffc00f08947 */ /* 0x004fea000383ffff */
[----:B------:R-:W-:Y:S05]  /*88d0*/  BRA `(.L_x_192) ;  /* 0xffffffac00247947 */ /* 0x000fea000383ffff */
.L_x_65:
[----:B---3--:R-:W-:-:S07]  /*88e0*/  MOV R0, UR5 ;  /* 0x0000000500007c02 */ /* 0x008fce0008000f00 */
.L_x_193:
[----:B-1----:R1:W2:Y:S02]  /*88f0*/  SYNCS.PHASECHK.TRANS64.TRYWAIT P0, [R0+URZ], R3 ;  /* 0x00000003000075a7 */ /* 0x0022a400080011ff */
[----:B--2---:R-:W-:Y:S05]  /*8900*/  @!P0 NANOSLEEP.SYNCS 0x989680 ;  /* 0x009896800000895d */ /* 0x004fea0003900000 */
[----:B------:R-:W2:Y:S02]  /*8910*/  @!P0 SYNCS.PHASECHK.TRANS64 P0, [R0+URZ], R3 ;  /* 0x00000003000085a7 */ /* 0x000ea400080010ff */
[----:B--2---:R-:W-:Y:S05]  /*8920*/  @!P0 BRA `(.L_x_193) ;  /* 0xfffffffc00f08947 */ /* 0x004fea000383ffff */
[----:B------:R-:W-:Y:S05]  /*8930*/  BRA `(.L_x_194) ;  /* 0xffffffac00307947 */ /* 0x000fea000383ffff */
.L_x_66:
[----:B---3--:R-:W-:-:S07]  /*8940*/  MOV R0, UR5 ;  /* 0x0000000500007c02 */ /* 0x008fce0008000f00 */
.L_x_195:
[----:B-1----:R1:W2:Y:S02]  /*8950*/  SYNCS.PHASECHK.TRANS64.TRYWAIT P0, [R0+URZ], R3 ;  /* 0x00000003000075a7 */ /* 0x0022a400080011ff */
[----:B--2---:R-:W-:Y:S05]  /*8960*/  @!P0 NANOSLEEP.SYNCS 0x989680 ;  /* 0x009896800000895d */ /* 0x004fea0003900000 */
[----:B------:R-:W2:Y:S02]  /*8970*/  @!P0 SYNCS.PHASECHK.TRANS64 P0, [R0+URZ], R3 ;  /* 0x00000003000085a7 */ /* 0x000ea400080010ff */
[----:B--2---:R-:W-:Y:S05]  /*8980*/  @!P0 BRA `(.L_x_195) ;  /* 0xfffffffc00f08947 */ /* 0x004fea000383ffff */
[----:B------:R-:W-:Y:S05]  /*8990*/  BRA `(.L_x_196) ;  /* 0xffffffac003c7947 */ /* 0x000fea000383ffff */
.L_x_67:
[----:B---3--:R-:W-:-:S07]  /*89a0*/  MOV R0, UR5 ;  /* 0x0000000500007c02 */ /* 0x008fce0008000f00 */
.L_x_197:
[----:B-1----:R1:W2:Y:S02]  /*89b0*/  SYNCS.PHASECHK.TRANS64.TRYWAIT P0, [R0+URZ], R3 ;  /* 0x00000003000075a7 */ /* 0x0022a400080011ff */
[----:B--2---:R-:W-:Y:S05]  /*89c0*/  @!P0 NANOSLEEP.SYNCS 0x989680 ;  /* 0x009896800000895d */ /* 0x004fea0003900000 */
[----:B------:R-:W2:Y:S02]  /*89d0*/  @!P0 SYNCS.PHASECHK.TRANS64 P0, [R0+URZ], R3 ;  /* 0x00000003000085a7 */ /* 0x000ea400080010ff */
[----:B--2---:R-:W-:Y:S05]  /*89e0*/  @!P0 BRA `(.L_x_197) ;  /* 0xfffffffc00f08947 */ /* 0x004fea000383ffff */
[----:B------:R-:W-:Y:S05]  /*89f0*/  BRA `(.L_x_198) ;  /* 0xffffffac00487947 */ /* 0x000fea000383ffff */
.L_x_68:
[----:B---3--:R-:W-:-:S07]  /*8a00*/  MOV R0, UR5 ;  /* 0x0000000500007c02 */ /* 0x008fce0008000f00 */
.L_x_199:
[----:B-1----:R1:W2:Y:S02]  /*8a10*/  SYNCS.PHASECHK.TRANS64.TRYWAIT P0, [R0+URZ], R3 ;  /* 0x00000003000075a7 */ /* 0x0022a400080011ff */
[----:B--2---:R-:W-:Y:S05]  /*8a20*/  @!P0 NANOSLEEP.SYNCS 0x989680 ;  /* 0x009896800000895d */ /* 0x004fea0003900000 */
[----:B------:R-:W2:Y:S02]  /*8a30*/  @!P0 SYNCS.PHASECHK.TRANS64 P0, [R0+URZ], R3 ;  /* 0x00000003000085a7 */ /* 0x000ea400080010ff */
[----:B--2---:R-:W-:Y:S05]  /*8a40*/  @!P0 BRA `(.L_x_199) ;  /* 0xfffffffc00f08947 */ /* 0x004fea000383ffff */
[----:B------:R-:W-:Y:S05]  /*8a50*/  BRA `(.L_x_200) ;  /* 0xffffffac00547947 */ /* 0x000fea000383ffff */
.L_x_69:
[----:B---3--:R-:W-:-:S07]  /*8a60*/  MOV R0, UR5 ;  /* 0x0000000500007c02 */ /* 0x008fce0008000f00 */
.L_x_201:
[----:B-1----:R1:W2:Y:S02]  /*8a70*/  SYNCS.PHASECHK.TRANS64.TRYWAIT P0, [R0+URZ], R3 ;  /* 0x00000003000075a7 */ /* 0x0022a400080011ff */
[----:B--2---:R-:W-:Y:S05]  /*8a80*/  @!P0 NANOSLEEP.SYNCS 0x989680 ;  /* 0x009896800000895d */ /* 0x004fea0003900000 */
[----:B------:R-:W2:Y:S02]  /*8a90*/  @!P0 SYNCS.PHASECHK.TRANS64 P0, [R0+URZ], R3 ;  /* 0x00000003000085a7 */ /* 0x000ea400080010ff */
[----:B--2---:R-:W-:Y:S05]  /*8aa0*/  @!P0 BRA `(.L_x_201) ;  /* 0xfffffffc00f08947 */ /* 0x004fea000383ffff */
[----:B------:R-:W-:Y:S05]  /*8ab0*/  BRA `(.L_x_202) ;  /* 0xffffffac00607947 */ /* 0x000fea000383ffff */
.L_x_70:
[----:B---3--:R-:W-:-:S07]  /*8ac0*/  MOV R0, UR5 ;  /* 0x0000000500007c02 */ /* 0x008fce0008000f00 */
.L_x_203:
[----:B-1----:R1:W2:Y:S02]  /*8ad0*/  SYNCS.PHASECHK.TRANS64.TRYWAIT P0, [R0+URZ], R3 ;  /* 0x00000003000075a7 */ /* 0x0022a400080011ff */
[----:B--2---:R-:W-:Y:S05]  /*8ae0*/  @!P0 NANOSLEEP.SYNCS 0x989680 ;  /* 0x009896800000895d */ /* 0x004fea0003900000 */
[----:B------:R-:W2:Y:S02]  /*8af0*/  @!P0 SYNCS.PHASECHK.TRANS64 P0, [R0+URZ], R3 ;  /* 0x00000003000085a7 */ /* 0x000ea400080010ff */
[----:B--2---:R-:W-:Y:S05]  /*8b00*/  @!P0 BRA `(.L_x_203) ;  /* 0xfffffffc00f08947 */ /* 0x004fea000383ffff */
[----:B------:R-:W-:Y:S05]  /*8b10*/  BRA `(.L_x_204) ;  /* 0xffffffac006c7947 */ /* 0x000fea000383ffff */
.L_x_71:
[----:B---3--:R-:W-:-:S07]  /*8b20*/  MOV R0, UR5 ;  /* 0x0000000500007c02 */ /* 0x008fce0008000f00 */
.L_x_205:
[----:B-1----:R1:W2:Y:S02]  /*8b30*/  SYNCS.PHASECHK.TRANS64.TRYWAIT P0, [R0+URZ], R3 ;  /* 0x00000003000075a7 */ /* 0x0022a400080011ff */
[----:B--2---:R-:W-:Y:S05]  /*8b40*/  @!P0 NANOSLEEP.SYNCS 0x989680 ;  /* 0x009896800000895d */ /* 0x004fea0003900000 */
[----:B------:R-:W2:Y:S02]  /*8b50*/  @!P0 SYNCS.PHASECHK.TRANS64 P0, [R0+URZ], R3 ;  /* 0x00000003000085a7 */ /* 0x000ea400080010ff */
[----:B--2---:R-:W-:Y:S05]  /*8b60*/  @!P0 BRA `(.L_x_205) ;  /* 0xfffffffc00f08947 */ /* 0x004fea000383ffff */
[----:B------:R-:W-:Y:S05]  /*8b70*/  BRA `(.L_x_206) ;  /* 0xffffffac00787947 */ /* 0x000fea000383ffff */
.L_x_72:
[----:B---3--:R-:W-:-:S07]  /*8b80*/  MOV R0, UR5 ;  /* 0x0000000500007c02 */ /* 0x008fce0008000f00 */
.L_x_207:
[----:B-1----:R1:W2:Y:S02]  /*8b90*/  SYNCS.PHASECHK.TRANS64.TRYWAIT P0, [R0+URZ], R3 ;  /* 0x00000003000075a7 */ /* 0x0022a400080011ff */
[----:B--2---:R-:W-:Y:S05]  /*8ba0*/  @!P0 NANOSLEEP.SYNCS 0x989680 ;  /* 0x009896800000895d */ /* 0x004fea0003900000 */
[----:B------:R-:W2:Y:S02]  /*8bb0*/  @!P0 SYNCS.PHASECHK.TRANS64 P0, [R0+URZ], R3 ;  /* 0x00000003000085a7 */ /* 0x000ea400080010ff */
[----:B--2---:R-:W-:Y:S05]  /*8bc0*/  @!P0 BRA `(.L_x_207) ;  /* 0xfffffffc00f08947 */ /* 0x004fea000383ffff */
[----:B------:R-:W-:Y:S05]  /*8bd0*/  BRA `(.L_x_208) ;  /* 0xffffffac00847947 */ /* 0x000fea000383ffff */
.L_x_73:
[----:B---3--:R-:W-:-:S07]  /*8be0*/  MOV R0, UR5 ;  /* 0x0000000500007c02 */ /* 0x008fce0008000f00 */
.L_x_209:
[----:B-1----:R1:W2:Y:S02]  /*8bf0*/  SYNCS.PHASECHK.TRANS64.TRYWAIT P0, [R0+URZ], R3 ;  /* 0x00000003000075a7 */ /* 0x0022a400080011ff */
[----:B--2---:R-:W-:Y:S05]  /*8c00*/  @!P0 NANOSLEEP.SYNCS 0x989680 ;  /* 0x009896800000895d */ /* 0x004fea0003900000 */
[----:B------:R-:W2:Y:S02]  /*8c10*/  @!P0 SYNCS.PHASECHK.TRANS64 P0, [R0+URZ], R3 ;  /* 0x00000003000085a7 */ /* 0x000ea400080010ff */
[----:B--2---:R-:W-:Y:S05]  /*8c20*/  @!P0 BRA `(.L_x_209) ;  /* 0xfffffffc00f08947 */ /* 0x004fea000383ffff */
[----:B------:R-:W-:Y:S05]  /*8c30*/  BRA `(.L_x_210) ;  /* 0xffffffac00907947 */ /* 0x000fea000383ffff */
.L_x_74:
[----:B---3--:R-:W-:-:S07]  /*8c40*/  MOV R0, UR5 ;  /* 0x0000000500007c02 */ /* 0x008fce0008000f00 */
.L_x_211:
[----:B-1----:R1:W2:Y:S02]  /*8c50*/  SYNCS.PHASECHK.TRANS64.TRYWAIT P0, [R0+URZ], R3 ;  /* 0x00000003000075a7 */ /* 0x0022a400080011ff */
[----:B--2---:R-:W-:Y:S05]  /*8c60*/  @!P0 NANOSLEEP.SYNCS 0x989680 ;  /* 0x009896800000895d */ /* 0x004fea0003900000 */
[----:B------:R-:W2:Y:S02]  /*8c70*/  @!P0 SYNCS.PHASECHK.TRANS64 P0, [R0+URZ], R3 ;  /* 0x00000003000085a7 */ /* 0x000ea400080010ff */
[----:B--2---:R-:W-:Y:S05]  /*8c80*/  @!P0 BRA `(.L_x_211) ;  /* 0xfffffffc00f08947 */ /* 0x004fea000383ffff */
[----:B------:R-:W-:Y:S05]  /*8c90*/  BRA `(.L_x_212) ;  /* 0xffffffac009c7947 */ /* 0x000fea000383ffff */
.L_x_75:
[----:B---3--:R-:W-:-:S07]  /*8ca0*/  MOV R0, UR5 ;  /* 0x0000000500007c02 */ /* 0x008fce0008000f00 */
.L_x_213:
[----:B-1----:R1:W2:Y:S02]  /*8cb0*/  SYNCS.PHASECHK.TRANS64.TRYWAIT P0, [R0+URZ], R3 ;  /* 0x00000003000075a7 */ /* 0x0022a400080011ff */
[----:B--2---:R-:W-:Y:S05]  /*8cc0*/  @!P0 NANOSLEEP.SYNCS 0x989680 ;  /* 0x009896800000895d */ /* 0x004fea0003900000 */
[----:B------:R-:W2:Y:S02]  /*8cd0*/  @!P0 SYNCS.PHASECHK.TRANS64 P0, [R0+URZ], R3 ;  /* 0x00000003000085a7 */ /* 0x000ea400080010ff */
[----:B--2---:R-:W-:Y:S05]  /*8ce0*/  @!P0 BRA `(.L_x_213) ;  /* 0xfffffffc00f08947 */ /* 0x004fea000383ffff */
[----:B------:R-:W-:Y:S05]  /*8cf0*/  BRA `(.L_x_214) ;  /* 0xffffffac00a87947 */ /* 0x000fea000383ffff */
.L_x_76:
[----:B---3--:R-:W-:-:S07]  /*8d00*/  MOV R0, UR5 ;  /* 0x0000000500007c02 */ /* 0x008fce0008000f00 */
.L_x_215:
[----:B-1----:R1:W2:Y:S02]  /*8d10*/  SYNCS.PHASECHK.TRANS64.TRYWAIT P0, [R0+URZ], R3 ;  /* 0x00000003000075a7 */ /* 0x0022a400080011ff */
[----:B--2---:R-:W-:Y:S05]  /*8d20*/  @!P0 NANOSLEEP.SYNCS 0x989680 ;  /* 0x009896800000895d */ /* 0x004fea0003900000 */
[----:B------:R-:W2:Y:S02]  /*8d30*/  @!P0 SYNCS.PHASECHK.TRANS64 P0, [R0+URZ], R3 ;  /* 0x00000003000085a7 */ /* 0x000ea400080010ff */
[----:B--2---:R-:W-:Y:S05]  /*8d40*/  @!P0 BRA `(.L_x_215) ;  /* 0xfffffffc00f08947 */ /* 0x004fea000383ffff */
[----:B------:R-:W-:Y:S05]  /*8d50*/  BRA `(.L_x_216) ;  /* 0xffffffac00b47947 */ /* 0x000fea000383ffff */
.L_x_77:
[----:B---3--:R-:W-:-:S07]  /*8d60*/  MOV R0, UR5 ;  /* 0x0000000500007c02 */ /* 0x008fce0008000f00 */
.L_x_217:
[----:B-1----:R1:W2:Y:S02]  /*8d70*/  SYNCS.PHASECHK.TRANS64.TRYWAIT P0, [R0+URZ], R3 ;  /* 0x00000003000075a7 */ /* 0x0022a400080011ff */
[----:B--2---:R-:W-:Y:S05]  /*8d80*/  @!P0 NANOSLEEP.SYNCS 0x989680 ;  /* 0x009896800000895d */ /* 0x004fea0003900000 */
[----:B------:R-:W2:Y:S02]  /*8d90*/  @!P0 SYNCS.PHASECHK.TRANS64 P0, [R0+URZ], R3 ;  /* 0x00000003000085a7 */ /* 0x000ea400080010ff */
[----:B--2---:R-:W-:Y:S05]  /*8da0*/  @!P0 BRA `(.L_x_217) ;  /* 0xfffffffc00f08947 */ /* 0x004fea000383ffff */
[----:B------:R-:W-:Y:S05]  /*8db0*/  BRA `(.L_x_218) ;  /* 0xffffffac00c07947 */ /* 0x000fea000383ffff */
.L_x_78:
[----:B---3--:R-:W-:-:S07]  /*8dc0*/  MOV R0, UR5 ;  /* 0x0000000500007c02 */ /* 0x008fce0008000f00 */
.L_x_219:
[----:B-1----:R1:W2:Y:S02]  /*8dd0*/  SYNCS.PHASECHK.TRANS64.TRYWAIT P0, [R0+URZ], R3 ;  /* 0x00000003000075a7 */ /* 0x0022a400080011ff */
[----:B--2---:R-:W-:Y:S05]  /*8de0*/  @!P0 NANOSLEEP.SYNCS 0x989680 ;  /* 0x009896800000895d */ /* 0x004fea0003900000 */
[----:B------:R-:W2:Y:S02]  /*8df0*/  @!P0 SYNCS.PHASECHK.TRANS64 P0, [R0+URZ], R3 ;  /* 0x00000003000085a7 */ /* 0x000ea400080010ff */
[----:B--2---:R-:W-:Y:S05]  /*8e00*/  @!P0 BRA `(.L_x_219) ;  /* 0xfffffffc00f08947 */ /* 0x004fea000383ffff */
[----:B------:R-:W-:Y:S05]  /*8e10*/  BRA `(.L_x_220) ;  /* 0xffffffac00cc7947 */ /* 0x000fea000383ffff */
.L_x_81:
[----:B-1----:R1:W2:Y:S02]  /*8e20*/  SYNCS.PHASECHK.TRANS64.TRYWAIT P0, [R0+URZ+0x2c0], R4 ;  /* 0x0002c004000075a7 */ /* 0x0022a400080011ff */
[----:B--2---:R-:W-:Y:S05]  /*8e30*/  @!P0 NANOSLEEP.SYNCS 0x989680 ;  /* 0x009896800000895d */ /* 0x004fea0003900000 */
[----:B------:R-:W2:Y:S02]  /*8e40*/  @!P0 SYNCS.PHASECHK.TRANS64 P0, [R0+URZ+0x2c0], R4 ;  /* 0x0002c004000085a7 */ /* 0x000ea400080010ff */
[----:B--2---:R-:W-:Y:S05]  /*8e50*/  @!P0 BRA `(.L_x_81) ;  /* 0xfffffffc00f08947 */ /* 0x004fea000383ffff */
[----:B------:R-:W-:Y:S05]  /*8e60*/  BRA `(.L_x_221) ;  /* 0xffffffb000287947 */ /* 0x000fea000383ffff */
.L_x_82:
[----:B------:R-:W-:-:S07]  /*8e70*/  MOV R0, UR5 ;  /* 0x0000000500007c02 */ /* 0x000fce0008000f00 */
.L_x_222:
[----:B-1----:R1:W2:Y:S02]  /*8e80*/  SYNCS.PHASECHK.TRANS64.TRYWAIT P0, [R0+URZ+0x270], R5 ;  /* 0x00027005000075a7 */ /* 0x0022a400080011ff */
[----:B--2---:R-:W-:Y:S05]  /*8e90*/  @!P0 NANOSLEEP.SYNCS 0x989680 ;  /* 0x009896800000895d */ /* 0x004fea0003900000 */
[----:B------:R-:W2:Y:S02]  /*8ea0*/  @!P0 SYNCS.PHASECHK.TRANS64 P0, [R0+URZ+0x270], R5 ;  /* 0x00027005000085a7 */ /* 0x000ea400080010ff */
[----:B--2---:R-:W-:Y:S05]  /*8eb0*/  @!P0 BRA `(.L_x_222) ;  /* 0xfffffffc00f08947 */ /* 0x004fea000383ffff */
[----:B------:R-:W-:Y:S05]  /*8ec0*/  BRA `(.L_x_223) ;  /* 0xffffffb000387947 */ /* 0x000fea000383ffff */
.L_x_83:
[----:B-1----:R1:W2:Y:S02]  /*8ed0*/  SYNCS.PHASECHK.TRANS64.TRYWAIT P1, [R0+URZ+0x260], R4 ;  /* 0x00026004000075a7 */ /* 0x0022a400080211ff */
[----:B--2---:R-:W-:Y:S05]  /*8ee0*/  @!P1 NANOSLEEP.SYNCS 0x989680 ;  /* 0x009896800000995d */ /* 0x004fea0003900000 */
[----:B------:R-:W2:Y:S02]  /*8ef0*/  @!P1 SYNCS.PHASECHK.TRANS64 P1, [R0+URZ+0x260], R4 ;  /* 0x00026004000095a7 */ /* 0x000ea400080210ff */
[----:B--2---:R-:W-:Y:S05]  /*8f00*/  @!P1 BRA `(.L_x_83) ;  /* 0xfffffffc00f09947 */ /* 0x004fea000383ffff */
[----:B------:R-:W-:Y:S05]  /*8f10*/  BRA `(.L_x_224) ;  /* 0xffffffb000687947 */ /* 0x000fea000383ffff */
.L_x_86:
[----:B------:R-:W-:-:S07]  /*8f20*/  MOV R0, UR5 ;  /* 0x0000000500007c02 */ /* 0x000fce0008000f00 */
.L_x_225:
[----:B-1----:R1:W2:Y:S02]  /*8f30*/  SYNCS.PHASECHK.TRANS64.TRYWAIT P0, [R0+URZ+0x270], R2 ;  /* 0x00027002000075a7 */ /* 0x0022a400080011ff */
[----:B--2---:R-:W-:Y:S05]  /*8f40*/  @!P0 NANOSLEEP.SYNCS 0x989680 ;  /* 0x009896800000895d */ /* 0x004fea0003900000 */
[----:B------:R-:W2:Y:S02]  /*8f50*/  @!P0 SYNCS.PHASECHK.TRANS64 P0, [R0+URZ+0x270], R2 ;  /* 0x00027002000085a7 */ /* 0x000ea400080010ff */
[----:B--2---:R-:W-:Y:S05]  /*8f60*/  @!P0 BRA `(.L_x_225) ;  /* 0xfffffffc00f08947 */ /* 0x004fea000383ffff */
[----:B------:R-:W-:Y:S05]  /*8f70*/  BRA `(.L_x_85) ;  /* 0xffffffb000bc7947 */ /* 0x000fea000383ffff */
.L_x_95:
[----:B-1----:R-:W-:-:S04]  /*8f80*/  MOV R4, UR6 ;  /* 0x0000000600047c02 */ /* 0x002fc80008000f00 */
[----:B------:R1:W2:Y:S03]  /*8f90*/  SYNCS.PHASECHK.TRANS64.TRYWAIT P0, [R4+URZ+0x8], R5 ;  /* 0x00000805040075a7 */ /* 0x0002a600080011ff */
[----:B--2---:R-:W-:Y:S05]  /*8fa0*/  @!P0 NANOSLEEP.SYNCS 0x989680 ;  /* 0x009896800000895d */ /* 0x004fea0003900000 */
[----:B------:R-:W2:Y:S02]  /*8fb0*/  @!P0 SYNCS.PHASECHK.TRANS64 P0, [R4+URZ+0x8], R5 ;  /* 0x00000805040085a7 */ /* 0x000ea400080010ff */
[----:B--2---:R-:W-:Y:S05]  /*8fc0*/  @!P0 BRA `(.L_x_95) ;  /* 0xfffffffc00ec8947 */ /* 0x004fea000383ffff */
[----:B------:R-:W-:Y:S05]  /*8fd0*/  BRA `(.L_x_94) ;  /* 0xffffffb400707947 */ /* 0x000fea000383ffff */
.L_x_97:
[----:B------:R-:W-:Y:S01]  /*8fe0*/  BSSY B0, `(.L_x_226) ;  /* 0x0000006000007945 */ /* 0x000fe20003800000 */
[----:B------:R-:W-:-:S07]  /*8ff0*/  MOV R15, 0xffffffff ;  /* 0xffffffff000f7802 */ /* 0x000fce0000000f00 */
[----:B-1---5:R-:W-:Y:S05]  /*9000*/  WARPSYNC.COLLECTIVE R15, `(.L_x_227) ;  /* 0x000000000f0c7348 */ /* 0x022fea0003c00000 */
[----:B------:R-:W-:Y:S02]  /*9010*/  ELECT P6, UR79, PT ;  /* 0x00000000004f782f */ /* 0x000fe400038c0000 */
[----:B------:R-:W-:Y:S01]  /*9020*/  MOV R14, UR79 ;  /* 0x0000004f000e7c02 */ /* 0x000fe20008000f00 */
[----:B-1---5:R-:W-:Y:S10]  /*9030*/  ENDCOLLECTIVE ;  /* 0x000000000000791b */ /* 0x022ff40003800000 */
.L_x_227:
[----:B------:R-:W-:Y:S05]  /*9040*/  BSYNC B0 ;  /* 0x0000000000007941 */ /* 0x000fea0003800000 */
.L_x_226:
[----:B------:R-:W-:Y:S05]  /*9050*/  BRA `(.L_x_228) ;  /* 0xffffffb400a07947 */ /* 0x000fea000383ffff */
.L_x_99:
[----:B-1----:R-:W-:-:S04]  /*9060*/  MOV R2, UR6 ;  /* 0x0000000600027c02 */ /* 0x002fc80008000f00 */
[----:B------:R1:W2:Y:S03]  /*9070*/  SYNCS.PHASECHK.TRANS64.TRYWAIT P0, [R2+URZ+0x8], R3 ;  /* 0x00000803020075a7 */ /* 0x0002a600080011ff */
[----:B--2---:R-:W-:Y:S05]  /*9080*/  @!P0 NANOSLEEP.SYNCS 0x989680 ;  /* 0x009896800000895d */ /* 0x004fea0003900000 */
[----:B------:R-:W2:Y:S02]  /*9090*/  @!P0 SYNCS.PHASECHK.TRANS64 P0, [R2+URZ+0x8], R3 ;  /* 0x00000803020085a7 */ /* 0x000ea400080010ff */
[----:B--2---:R-:W-:Y:S05]  /*90a0*/  @!P0 BRA `(.L_x_99) ;  /* 0xfffffffc00ec8947 */ /* 0x004fea000383ffff */
[----:B------:R-:W-:Y:S05]  /*90b0*/  BRA `(.L_x_98) ;  /* 0xffffffb400a47947 */ /* 0x000fea000383ffff */
.L_x_100:
[----:B-1----:R1:W2:Y:S02]  /*90c0*/  SYNCS.PHASECHK.TRANS64.TRYWAIT P0, [R0+URZ+0x260], R4 ;  /* 0x00026004000075a7 */ /* 0x0022a400080011ff */
[----:B--2---:R-:W-:Y:S05]  /*90d0*/  @!P0 NANOSLEEP.SYNCS 0x989680 ;  /* 0x009896800000895d */ /* 0x004fea0003900000 */
[----:B------:R-:W2:Y:S02]  /*90e0*/  @!P0 SYNCS.PHASECHK.TRANS64 P0, [R0+URZ+0x260], R4 ;  /* 0x00026004000085a7 */ /* 0x000ea400080010ff */
[----:B--2---:R-:W-:Y:S05]  /*90f0*/  @!P0 BRA `(.L_x_100) ;  /* 0xfffffffc00f08947 */ /* 0x004fea000383ffff */
[----:B------:R-:W-:Y:S05]  /*9100*/  BRA `(.L_x_229) ;  /* 0xffffffb800807947 */ /* 0x000fea000383ffff */
.L_x_102:
[----:B------:R-:W-:-:S07]  /*9110*/  MOV R0, UR10 ;  /* 0x0000000a00007c02 */ /* 0x000fce0008000f00 */
.L_x_230:
[----:B-1----:R1:W2:Y:S02]  /*9120*/  SYNCS.PHASECHK.TRANS64.TRYWAIT P0, [R0+URZ+0x2a0], R4 ;  /* 0x0002a004000075a7 */ /* 0x0022a400080011ff */
[----:B--2---:R-:W-:Y:S05]  /*9130*/  @!P0 NANOSLEEP.SYNCS 0x989680 ;  /* 0x009896800000895d */ /* 0x004fea0003900000 */
[----:B------:R-:W2:Y:S02]  /*9140*/  @!P0 SYNCS.PHASECHK.TRANS64 P0, [R0+URZ+0x2a0], R4 ;  /* 0x0002a004000085a7 */ /* 0x000ea400080010ff */
[----:B--2---:R-:W-:Y:S05]  /*9150*/  @!P0 BRA `(.L_x_230) ;  /* 0xfffffffc00f08947 */ /* 0x004fea000383ffff */
[----:B------:R-:W-:Y:S05]  /*9160*/  BRA `(.L_x_231) ;  /* 0xffffffb800cc7947 */ /* 0x000fea000383ffff */
.L_x_105:
[----:B------:R-:W-:Y:S07]  /*9170*/  MOV R0, UR9 ;  /* 0x0000000900007c02 */ /* 0x000fee0008000f00 */
.L_x_232:
[----:B-1----:R1:W2:Y:S02]  /*9180*/  SYNCS.PHASECHK.TRANS64.TRYWAIT P0, [R0+URZ], R4 ;  /* 0x00000004000075a7 */ /* 0x0022a400080011ff */
[----:B--2---:R-:W-:Y:S05]  /*9190*/  @!P0 NANOSLEEP.SYNCS 0x989680 ;  /* 0x009896800000895d */ /* 0x004fea0003900000 */
[----:B------:R-:W2:Y:S02]  /*91a0*/  @!P0 SYNCS.PHASECHK.TRANS64 P0, [R0+URZ], R4 ;  /* 0x00000004000085a7 */ /* 0x000ea400080010ff */
[----:B--2---:R-:W-:Y:S05]  /*91b0*/  @!P0 BRA `(.L_x_232) ;  /* 0xfffffffc00f08947 */ /* 0x004fea000383ffff */
[----:B------:R-:W-:Y:S05]  /*91c0*/  BRA `(.L_x_104) ;  /* 0xffffffb800e07947 */ /* 0x000fea000383ffff */
.L_x_109:
[----:B-1----:R-:W-:-:S07]  /*91d0*/  MOV R0, UR7 ;  /* 0x0000000700007c02 */ /* 0x002fce0008000f00 */
.L_x_233:
[----:B-1----:R1:W2:Y:S02]  /*91e0*/  SYNCS.PHASECHK.TRANS64.TRYWAIT P0, [R0+URZ], R2 ;  /* 0x00000002000075a7 */ /* 0x0022a400080011ff */
[----:B--2---:R-:W-:Y:S05]  /*91f0*/  @!P0 NANOSLEEP.SYNCS 0x989680 ;  /* 0x009896800000895d */ /* 0x004fea0003900000 */
[----:B------:R-:W2:Y:S02]  /*9200*/  @!P0 SYNCS.PHASECHK.TRANS64 P0, [R0+URZ], R2 ;  /* 0x00000002000085a7 */ /* 0x000ea400080010ff */
[----:B--2---:R-:W-:Y:S05]  /*9210*/  @!P0 BRA `(.L_x_233) ;  /* 0xfffffffc00f08947 */ /* 0x004fea000383ffff */
[----:B------:R-:W-:Y:S05]  /*9220*/  BRA `(.L_x_234) ;  /* 0xffffffbc00ac7947 */ /* 0x000fea000383ffff */
.L_x_110:
[----:B------:R-:W-:-:S07]  /*9230*/  MOV R0, UR7 ;  /* 0x0000000700007c02 */ /* 0x000fce0008000f00 */
.L_x_235:
[----:B-1----:R1:W2:Y:S02]  /*9240*/  SYNCS.PHASECHK.TRANS64.TRYWAIT P0, [R0+URZ], R3 ;  /* 0x00000003000075a7 */ /* 0x0022a400080011ff */
[----:B--2---:R-:W-:Y:S05]  /*9250*/  @!P0 NANOSLEEP.SYNCS 0x989680 ;  /* 0x009896800000895d */ /* 0x004fea0003900000 */
[----:B------:R-:W2:Y:S02]  /*9260*/  @!P0 SYNCS.PHASECHK.TRANS64 P0, [R0+URZ], R3 ;  /* 0x00000003000085a7 */ /* 0x000ea400080010ff */
[----:B--2---:R-:W-:Y:S05]  /*9270*/  @!P0 BRA `(.L_x_235) ;  /* 0xfffffffc00f08947 */ /* 0x004fea000383ffff */
[----:B------:R-:W-:Y:S05]  /*9280*/  BRA `(.L_x_236) ;  /* 0xffffffbc00b87947 */ /* 0x000fea000383ffff */
.L_x_111:
[----:B------:R-:W-:-:S07]  /*9290*/  MOV R0, UR7 ;  /* 0x0000000700007c02 */ /* 0x000fce0008000f00 */
.L_x_237:
[----:B-1----:R1:W2:Y:S02]  /*92a0*/  SYNCS.PHASECHK.TRANS64.TRYWAIT P0, [R0+URZ], R3 ;  /* 0x00000003000075a7 */ /* 0x0022a400080011ff */
[----:B--2---:R-:W-:Y:S05]  /*92b0*/  @!P0 NANOSLEEP.SYNCS 0x989680 ;  /* 0x009896800000895d */ /* 0x004fea0003900000 */
[----:B------:R-:W2:Y:S02]  /*92c0*/  @!P0 SYNCS.PHASECHK.TRANS64 P0, [R0+URZ], R3 ;  /* 0x00000003000085a7 */ /* 0x000ea400080010ff */
[----:B--2---:R-:W-:Y:S05]  /*92d0*/  @!P0 BRA `(.L_x_237) ;  /* 0xfffffffc00f08947 */ /* 0x004fea000383ffff */
[----:B------:R-:W-:Y:S05]  /*92e0*/  BRA `(.L_x_238) ;  /* 0xffffffbc00c47947 */ /* 0x000fea000383ffff */
.L_x_114:
[----:B------:R-:W-:-:S07]  /*92f0*/  MOV R0, UR8 ;  /* 0x0000000800007c02 */ /* 0x000fce0008000f00 */
.L_x_239:
[----:B-1----:R1:W2:Y:S02]  /*9300*/  SYNCS.PHASECHK.TRANS64.TRYWAIT P1, [R0+URZ+0x2e0], R2 ;  /* 0x0002e002000075a7 */ /* 0x0022a400080211ff */
[----:B--2---:R-:W-:Y:S05]  /*9310*/  @!P1 NANOSLEEP.SYNCS 0x989680 ;  /* 0x009896800000995d */ /* 0x004fea0003900000 */
[----:B------:R-:W2:Y:S02]  /*9320*/  @!P1 SYNCS.PHASECHK.TRANS64 P1, [R0+URZ+0x2e0], R2 ;  /* 0x0002e002000095a7 */ /* 0x000ea400080210ff */
[----:B--2---:R-:W-:Y:S05]  /*9330*/  @!P1 BRA `(.L_x_239) ;  /* 0xfffffffc00f09947 */ /* 0x004fea000383ffff */
[----:B------:R-:W-:Y:S05]  /*9340*/  BRA `(.L_x_240) ;  /* 0xffffffc000107947 */ /* 0x000fea000383ffff */
.L_x_119:
[----:B--2---:R2:W4:Y:S02]  /*9350*/  SYNCS.PHASECHK.TRANS64.TRYWAIT P0, [R0+URZ+0x260], R2 ;  /* 0x00026002000075a7 */ /* 0x00452400080011ff */
[----:B----4-:R-:W-:Y:S05]  /*9360*/  @!P0 NANOSLEEP.SYNCS 0x989680 ;  /* 0x009896800000895d */ /* 0x010fea0003900000 */
[----:B------:R-:W4:Y:S02]  /*9370*/  @!P0 SYNCS.PHASECHK.TRANS64 P0, [R0+URZ+0x260], R2 ;  /* 0x00026002000085a7 */ /* 0x000f2400080010ff */
[----:B----4-:R-:W-:Y:S05]  /*9380*/  @!P0 BRA `(.L_x_119) ;  /* 0xfffffffc00f08947 */ /* 0x010fea000383ffff */
[----:B------:R-:W-:Y:S05]  /*9390*/  BRA `(.L_x_241) ;  /* 0xffffffc400147947 */ /* 0x000fea000383ffff */
.L_x_122:
[----:B------:R-:W-:Y:S07]  /*93a0*/  MOV R0, UR6 ;  /* 0x0000000600007c02 */ /* 0x000fee0008000f00 */
.L_x_242:
[----:B--2---:R2:W4:Y:S02]  /*93b0*/  SYNCS.PHASECHK.TRANS64.TRYWAIT P0, [R0+URZ+0x258], R2 ;  /* 0x00025802000075a7 */ /* 0x00452400080011ff */
[----:B----4-:R-:W-:Y:S05]  /*93c0*/  @!P0 NANOSLEEP.SYNCS 0x989680 ;  /* 0x009896800000895d */ /* 0x010fea0003900000 */
[----:B------:R-:W4:Y:S02]  /*93d0*/  @!P0 SYNCS.PHASECHK.TRANS64 P0, [R0+URZ+0x258], R2 ;  /* 0x00025802000085a7 */ /* 0x000f2400080010ff */
[----:B----4-:R-:W-:Y:S05]  /*93e0*/  @!P0 BRA `(.L_x_242) ;  /* 0xfffffffc00f08947 */ /* 0x010fea000383ffff */
[----:B------:R-:W-:Y:S05]  /*93f0*/  BRA `(.L_x_121) ;  /* 0xffffffc800007947 */ /* 0x000fea000383ffff */
.L_x_125:
[----:B------:R-:W-:Y:S07]  /*9400*/  MOV R0, UR6 ;  /* 0x0000000600007c02 */ /* 0x000fee0008000f00 */
.L_x_243:
[----:B-1----:R1:W2:Y:S02]  /*9410*/  SYNCS.PHASECHK.TRANS64.TRYWAIT P2, [R0+URZ+0x248], R26 ;  /* 0x0002481a000075a7 */ /* 0x0022a400080411ff */
[----:B--2---:R-:W-:Y:S05]  /*9420*/  @!P2 NANOSLEEP.SYNCS 0x989680 ;  /* 0x009896800000a95d */ /* 0x004fea0003900000 */
[----:B------:R-:W2:Y:S02]  /*9430*/  @!P2 SYNCS.PHASECHK.TRANS64 P2, [R0+URZ+0x248], R26 ;  /* 0x0002481a0000a5a7 */ /* 0x000ea400080410ff */
[----:B--2---:R-:W-:Y:S05]  /*9440*/  @!P2 BRA `(.L_x_243) ;  /* 0xfffffffc00f0a947 */ /* 0x004fea000383ffff */
[----:B------:R-:W-:Y:S05]  /*9450*/  BRA `(.L_x_244) ;  /* 0xffffffc800947947 */ /* 0x000fea000383ffff */
.L_x_128:
[----:B--2---:R2:W3:Y:S02]  /*9460*/  SYNCS.PHASECHK.TRANS64.TRYWAIT P0, [R0+URZ+0x260], R2 ;  /* 0x00026002000075a7 */ /* 0x0044e400080011ff */
[----:B---3--:R-:W-:Y:S05]  /*9470*/  @!P0 NANOSLEEP.SYNCS 0x989680 ;  /* 0x009896800000895d */ /* 0x008fea0003900000 */
[----:B------:R-:W3:Y:S02]  /*9480*/  @!P0 SYNCS.PHASECHK.TRANS64 P0, [R0+URZ+0x260], R2 ;  /* 0x00026002000085a7 */ /* 0x000ee400080010ff */
[----:B---3--:R-:W-:Y:S05]  /*9490*/  @!P0 BRA `(.L_x_128) ;  /* 0xfffffffc00f08947 */ /* 0x008fea000383ffff */
[----:B------:R-:W-:Y:S05]  /*94a0*/  BRA `(.L_x_245) ;  /* 0xffffffd000047947 */ /* 0x000fea000383ffff */
.L_x_140:
[----:B-1----:R-:W-:Y:S04]  /*94b0*/  MOV R0, UR49 ;  /* 0x0000003100007c02 */ /* 0x002fe80008000f00 */
[----:B------:R1:W2:Y:S03]  /*94c0*/  SYNCS.PHASECHK.TRANS64.TRYWAIT P1, [R0+URZ+0x240], R3 ;  /* 0x00024003000075a7 */ /* 0x0002a600080211ff */
[----:B--2---:R-:W-:Y:S05]  /*94d0*/  @!P1 NANOSLEEP.SYNCS 0x989680 ;  /* 0x009896800000995d */ /* 0x004fea0003900000 */
[----:B------:R-:W2:Y:S02]  /*94e0*/  @!P1 SYNCS.PHASECHK.TRANS64 P1, [R0+URZ+0x240], R3 ;  /* 0x00024003000095a7 */ /* 0x000ea400080210ff */
[----:B--2---:R-:W-:Y:S05]  /*94f0*/  @!P1 BRA `(.L_x_140) ;  /* 0xfffffffc00ec9947 */ /* 0x004fea000383ffff */
[----:B------:R-:W-:Y:S05]  /*9500*/  BRA `(.L_x_139) ;  /* 0xffffffdc00587947 */ /* 0x000fea000383ffff */
.L_x_142:
[----:B-1----:R1:W4:Y:S02]  /*9510*/  SYNCS.PHASECHK.TRANS64.TRYWAIT P1, [R108+URZ+0x280], R4 ;  /* 0x000280046c0075a7 */ /* 0x00232400080211ff */
[----:B----4-:R-:W-:Y:S05]  /*9520*/  @!P1 NANOSLEEP.SYNCS 0x989680 ;  /* 0x009896800000995d */ /* 0x010fea0003900000 */
[----:B------:R-:W4:Y:S02]  /*9530*/  @!P1 SYNCS.PHASECHK.TRANS64 P1, [R108+URZ+0x280], R4 ;  /* 0x000280046c0095a7 */ /* 0x000f2400080210ff */
[----:B----4-:R-:W-:Y:S05]  /*9540*/  @!P1 BRA `(.L_x_142) ;  /* 0xfffffffc00f09947 */ /* 0x010fea000383ffff */
[----:B------:R-:W-:Y:S05]  /*9550*/  BRA `(.L_x_141) ;  /* 0xffffffdc00947947 */ /* 0x000fea000383ffff */
        .weak           $__internal_0_$__cuda_sm10x_tcgen05_guardrail_trap_col_being_dealloced_not_returned_by_alloc
        .type           $__internal_0_$__cuda_sm10x_tcgen05_guardrail_trap_col_being_dealloced_not_returned_by_alloc,@function
        .size           $__internal_0_$__cuda_sm10x_tcgen05_guardrail_trap_col_being_dealloced_not_returned_by_alloc,($__internal_1_$__cuda_sm10x_tcgen05_guardrail_trap_phase_invalid_during_alloc - $__internal_0_$__cuda_sm10x_tcgen05_guardrail_trap_col_being_dealloced_not_returned_by_alloc)
$__internal_0_$__cuda_sm10x_tcgen05_guardrail_trap_col_being_dealloced_not_returned_by_alloc:
[----:B------:R-:W-:Y:S05]  /*9560*/  BPT.TRAP 0x1 ;  /* 0x000000040000795c */ /* 0x000fea0000300000 */
[----:B------:R-:W-:-:S04]  /*9570*/  HFMA2 R3, -RZ, RZ, 0, 0 ;  /* 0x00000000ff037431 */ /* 0x000fc800000001ff */
[----:B------:R-:W-:Y:S05]  /*9580*/  RET.REL.NODEC R2 `(_ZN7cutlass13device_kernelINS_4gemm6kernel13GemmUniversalIN4cute5tupleIJiiiiEEENS1_10collective13CollectiveMmaINS1_35MainloopSm100TmaUmmaWarpSpecializedILi36ELi2ELi4ENS5_IJNS4_1CILi2EEENSA_ILi1EEESC_EEEEENS5_IJNSA_ILi128EEENSA_ILi64EEESG_EEENS_12float_e4m3_tENS5_IJlSC_lEEESI_SJ_NS4_8TiledMMAINS4_8MMA_AtomIJNS4_10MMA_TraitsINS4_25SM100_MMA_F8F6F4_2x1SM_SSEJSI_SI_fSF_SG_NS4_17integral_constantINS4_4UMMA5MajorELSQ_0EEESR_NSO_INSP_7ScaleInELSS_0EEEST_EEEEEENS4_6LayoutINS5_IJSC_SC_SC_EEENS5_IJNSA_ILi0EEESY_SY_EEEEENS5_IJNS4_10UnderscoreES11_S11_EEEEENS4_18SM100_TMA_2SM_LOADENS4_14ComposedLayoutINS4_7SwizzleILi2ELi4ELi3EEENS4_18smem_ptr_flag_bitsILi8EEENSW_INS5_IJNSA_ILi8EEESG_EEENS5_IJSG_SC_EEEEEEEvNS4_8identityES14_S1E_vS1F_EENS_8epilogue10collective18CollectiveEpilogueINS1H_23Sm100TmaWarpSpecializedILi1ELi1ELi32ELb0ELb0EEEJNS5_IJSG_SG_SG_EEENS5_IJNSW_ISG_SC_EES1N_EEESI_SJ_SI_SJ_NS1H_6fusion15FusionCallbacksIS1L_NS1P_17LinCombPerRowBiasISI_fSI_SI_fLi16ELNS_15FloatRoundStyleE2EEES1M_S1O_JEEENS4_5SM1004TMEM4LOAD26SM100_TMEM_LOAD_32dp32b32xENS4_13SM90_TMA_LOADES1E_NS4_39AutoVectorizingCopyWithAssumedAlignmentILi128EEENS4_14SM90_TMA_STOREES1E_S21_S21_EEEvvEEEEvNT_6ParamsE) ;  /* 0xffffff68029c7950 */ /* 0x000fea0003c3ffff */
        .weak           $__internal_1_$__cuda_sm10x_tcgen05_guardrail_trap_phase_invalid_during_alloc
        .type           $__internal_1_$__cuda_sm10x_tcgen05_guardrail_trap_phase_invalid_during_alloc,@function
        .size           $__internal_1_$__cuda_sm10x_tcgen05_guardrail_trap_phase_invalid_during_alloc,($__internal_2_$__cuda_sm10x_tcgen05_guardrail_trap_unallocated_columns_being_dealloced - $__internal_1_$__cuda_sm10x_tcgen05_guardrail_trap_phase_invalid_during_alloc)
$__internal_1_$__cuda_sm10x_tcgen05_guardrail_trap_phase_invalid_during_alloc:
[----:B------:R-:W-:Y:S05]  /*9590*/  BPT.TRAP 0x1 ;  /* 0x000000040000795c */ /* 0x000fea0000300000 */
[----:B------:R-:W-:-:S04]  /*95a0*/  MOV R3, 0x0 ;  /* 0x0000000000037802 */ /* 0x000fc80000000f00 */
[----:B------:R-:W-:Y:S05]  /*95b0*/  RET.REL.NODEC R2 `(_ZN7cutlass13device_kernelINS_4gemm6kernel13GemmUniversalIN4cute5tupleIJiiiiEEENS1_10collective13CollectiveMmaINS1_35MainloopSm100TmaUmmaWarpSpecializedILi36ELi2ELi4ENS5_IJNS4_1CILi2EEENSA_ILi1EEESC_EEEEENS5_IJNSA_ILi128EEENSA_ILi64EEESG_EEENS_12float_e4m3_tENS5_IJlSC_lEEESI_SJ_NS4_8TiledMMAINS4_8MMA_AtomIJNS4_10MMA_TraitsINS4_25SM100_MMA_F8F6F4_2x1SM_SSEJSI_SI_fSF_SG_NS4_17integral_constantINS4_4UMMA5MajorELSQ_0EEESR_NSO_INSP_7ScaleInELSS_0EEEST_EEEEEENS4_6LayoutINS5_IJSC_SC_SC_EEENS5_IJNSA_ILi0EEESY_SY_EEEEENS5_IJNS4_10UnderscoreES11_S11_EEEEENS4_18SM100_TMA_2SM_LOADENS4_14ComposedLayoutINS4_7SwizzleILi2ELi4ELi3EEENS4_18smem_ptr_flag_bitsILi8EEENSW_INS5_IJNSA_ILi8EEESG_EEENS5_IJSG_SC_EEEEEEEvNS4_8identityES14_S1E_vS1F_EENS_8epilogue10collective18CollectiveEpilogueINS1H_23Sm100TmaWarpSpecializedILi1ELi1ELi32ELb0ELb0EEEJNS5_IJSG_SG_SG_EEENS5_IJNSW_ISG_SC_EES1N_EEESI_SJ_SI_SJ_NS1H_6fusion15FusionCallbacksIS1L_NS1P_17LinCombPerRowBiasISI_fSI_SI_fLi16ELNS_15FloatRoundStyleE2EEES1M_S1O_JEEENS4_5SM1004TMEM4LOAD26SM100_TMEM_LOAD_32dp32b32xENS4_13SM90_TMA_LOADES1E_NS4_39AutoVectorizingCopyWithAssumedAlignmentILi128EEENS4_14SM90_TMA_STOREES1E_S21_S21_EEEvvEEEEvNT_6ParamsE) ;  /* 0xffffff6802907950 */ /* 0x000fea0003c3ffff */
        .weak           $__internal_2_$__cuda_sm10x_tcgen05_guardrail_trap_unallocated_columns_being_dealloced
        .type           $__internal_2_$__cuda_sm10x_tcgen05_guardrail_trap_unallocated_columns_being_dealloced,@function
        .size           $__internal_2_$__cuda_sm10x_tcgen05_guardrail_trap_unallocated_columns_being_dealloced,(.L_x_247 - $__internal_2_$__cuda_sm10x_tcgen05_guardrail_trap_unallocated_columns_being_dealloced)
$__internal_2_$__cuda_sm10x_tcgen05_guardrail_trap_unallocated_columns_being_dealloced:
[----:B------:R-:W-:Y:S05]  /*95c0*/  BPT.TRAP 0x1 ;  /* 0x000000040000795c */ /* 0x000fea0000300000 */
[----:B------:R-:W-:-:S04]  /*95d0*/  HFMA2 R3, -RZ, RZ, 0, 0 ;  /* 0x00000000ff037431 */ /* 0x000fc800000001ff */
[----:B------:R-:W-:Y:S05]  /*95e0*/  RET.REL.NODEC R2 `(_ZN7cutlass13device_kernelINS_4gemm6kernel13GemmUniversalIN4cute5tupleIJiiiiEEENS1_10collective13CollectiveMmaINS1_35MainloopSm100TmaUmmaWarpSpecializedILi36ELi2ELi4ENS5_IJNS4_1CILi2EEENSA_ILi1EEESC_EEEEENS5_IJNSA_ILi128EEENSA_ILi64EEESG_EEENS_12float_e4m3_tENS5_IJlSC_lEEESI_SJ_NS4_8TiledMMAINS4_8MMA_AtomIJNS4_10MMA_TraitsINS4_25SM100_MMA_F8F6F4_2x1SM_SSEJSI_SI_fSF_SG_NS4_17integral_constantINS4_4UMMA5MajorELSQ_0EEESR_NSO_INSP_7ScaleInELSS_0EEEST_EEEEEENS4_6LayoutINS5_IJSC_SC_SC_EEENS5_IJNSA_ILi0EEESY_SY_EEEEENS5_IJNS4_10UnderscoreES11_S11_EEEEENS4_18SM100_TMA_2SM_LOADENS4_14ComposedLayoutINS4_7SwizzleILi2ELi4ELi3EEENS4_18smem_ptr_flag_bitsILi8EEENSW_INS5_IJNSA_ILi8EEESG_EEENS5_IJSG_SC_EEEEEEEvNS4_8identityES14_S1E_vS1F_EENS_8epilogue10collective18CollectiveEpilogueINS1H_23Sm100TmaWarpSpecializedILi1ELi1ELi32ELb0ELb0EEEJNS5_IJSG_SG_SG_EEENS5_IJNSW_ISG_SC_EES1N_EEESI_SJ_SI_SJ_NS1H_6fusion15FusionCallbacksIS1L_NS1P_17LinCombPerRowBiasISI_fSI_SI_fLi16ELNS_15FloatRoundStyleE2EEES1M_S1O_JEEENS4_5SM1004TMEM4LOAD26SM100_TMEM_LOAD_32dp32b32xENS4_13SM90_TMA_LOADES1E_NS4_39AutoVectorizingCopyWithAssumedAlignmentILi128EEENS4_14SM90_TMA_STOREES1E_S21_S21_EEEvvEEEEvNT_6ParamsE) ;  /* 0xffffff6802847950 */ /* 0x000fea0003c3ffff */
.L_x_246:
[----:B------:R-:W-:-:S00]  /*95f0*/  BRA `(.L_x_246) ;  /* 0xfffffffc00fc7947 */ /* 0x000fc0000383ffff */
[----:B------:R-:W-:-:S00]  /*9600*/  NOP ;  /* 0x0000000000007918 */ /* 0x000fc00000000000 */
[----:B------:R-:W-:-:S00]  /*9610*/  NOP ;  /* 0x0000000000007918 */ /* 0x000fc00000000000 */
[----:B------:R-:W-:-:S00]  /*9620*/  NOP ;  /* 0x0000000000007918 */ /* 0x000fc00000000000 */
[----:B------:R-:W-:-:S00]  /*9630*/  NOP ;  /* 0x0000000000007918 */ /* 0x000fc00000000000 */
[----:B------:R-:W-:-:S00]  /*9640*/  NOP ;  /* 0x0000000000007918 */ /* 0x000fc00000000000 */
[----:B------:R-:W-:-:S00]  /*9650*/  NOP ;  /* 0x0000000000007918 */ /* 0x000fc00000000000 */
[----:B------:R-:W-:-:S00]  /*9660*/  NOP ;  /* 0x0000000000007918 */ /* 0x000fc00000000000 */
[----:B------:R-:W-:-:S00]  /*9670*/  NOP ;  /* 0x0000000000007918 */ /* 0x000fc00000000000 */
.L_x_247:


//--------------------- .nv.global.init           --------------------------
	.section	.nv.global.init,"aw",@progbits
.nv.global.init:
	.type		$str$27,@object
	.size		$str$27,($str$28 - $str$27)
$str$27:
        /*0000*/ 	.byte	0x28, 0x61, 0x64, 0x64, 0x72, 0x65, 0x73, 0x73, 0x20, 0x26, 0x20, 0x6d, 0x61, 0x73, 0x6b, 0x29
        /*0010*/ 	.byte	0x20, 0x3d, 0x3d, 0x20, 0x30, 0x00
	.type		$str$28,@object
	.size		$str$28,($str$26 - $str$28)
$str$28:
        /*0016*/ 	.byte	0x2f, 0x74, 0x6d, 0x70, 0x2f, 0x63, 0x75, 0x74, 0x6c, 0x61, 0x73, 0x73, 0x5f, 0x73, 0x77, 0x65
        /*0026*/ 	.byte	0x65, 0x70, 0x5f, 0x73, 0x72, 0x63, 0x2f, 0x69, 0x6e, 0x63, 0x6c, 0x75, 0x64, 0x65, 0x2f, 0x63
        /*0036*/ 	.byte	0x75, 0x74, 0x65, 0x2f, 0x70, 0x6f, 0x69, 0x6e, 0x74, 0x65, 0x72, 0x5f, 0x66, 0x6c, 0x61, 0x67
        /*0046*/ 	.byte	0x67, 0x65, 0x64, 0x2e, 0x68, 0x70, 0x70, 0x00
	.type		$str$26,@object
	.size		$str$26,($str$25 - $str$26)
$str$26:
        /*004e*/ 	.byte	0x2f, 0x74, 0x6d, 0x70, 0x2f, 0x63, 0x75, 0x74, 0x6c, 0x61, 0x73, 0x73, 0x5f, 0x73, 0x77, 0x65
        /*005e*/ 	.byte	0x65, 0x70, 0x5f, 0x73, 0x72, 0x63, 0x2f, 0x69, 0x6e, 0x63, 0x6c, 0x75, 0x64, 0x65, 0x2f, 0x63
        /*006e*/ 	.byte	0x75, 0x74, 0x65, 0x2f, 0x61, 0x74, 0x6f, 0x6d, 0x2f, 0x63, 0x6f, 0x70, 0x79, 0x5f, 0x74, 0x72
        /*007e*/ 	.byte	0x61, 0x69, 0x74, 0x73, 0x5f, 0x73, 0x6d, 0x31, 0x30, 0x30, 0x2e, 0x68, 0x70, 0x70, 0x00
	.type		$str$25,@object
	.size		$str$25,(__unnamed_1 - $str$25)
$str$25:
        /*008d*/ 	.byte	0x28, 0x28, 0x75, 0x69, 0x6e, 0x74, 0x33, 0x32, 0x5f, 0x74, 0x28, 0x74, 0x68, 0x72, 0x65, 0x61
        /*009d*/ 	.byte	0x64, 0x49, 0x64, 0x78, 0x2e, 0x78, 0x29, 0x20, 0x2f, 0x20, 0x33, 0x32, 0x29, 0x20, 0x25, 0x20
        /*00ad*/ 	.byte	0x34, 0x29, 0x20, 0x3d, 0x3d, 0x20, 0x28, 0x28, 0x28, 0x74, 0x6d, 0x65, 0x6d, 0x5f, 0x61, 0x64
        /*00bd*/ 	.byte	0x64, 0x72, 0x20, 0x3e, 0x3e, 0x20, 0x31, 0x36, 0x29, 0x20, 0x2f, 0x20, 0x33, 0x32, 0x29, 0x20
        /*00cd*/ 	.byte	0x25, 0x20, 0x34, 0x29, 0x00
	.type		__unnamed_1,@object
	.size		__unnamed_1,(__unnamed_2 - __unnamed_1)
__unnamed_1:
        /*00d2*/ 	.byte	0x61, 0x75, 0x74, 0x6f, 0x20, 0x63, 0x75, 0x74, 0x65, 0x3a, 0x3a, 0x61, 0x73, 0x5f, 0x70, 0x6f
        /* <DEDUP_REMOVED lines=24> */
        /*0262*/ 	.byte	0x3c, 0x34, 0x30, 0x39, 0x36, 0x3e, 0x3e, 0x3e, 0x3e, 0x5d, 0x00
	.type		__unnamed_2,@object
	.size		__unnamed_2,(.L_2 - __unnamed_2)
__unnamed_2:
        /* <DEDUP_REMOVED lines=40> */
        /*04ed*/ 	.byte	0x74, 0x65, 0x3a, 0x3a, 0x43, 0x3c, 0x30, 0x3e, 0x3e, 0x3e, 0x3e, 0x5d, 0x00
.L_2:


//--------------------- .nv.shared._ZN7cutlass13device_kernelINS_4gemm6kernel13GemmUniversalIN4cute5tupleIJiiiiEEENS1_10collective13CollectiveMmaINS1_35MainloopSm100TmaUmmaWarpSpecializedILi36ELi2ELi4ENS5_IJNS4_1CILi2EEENSA_ILi1EEESC_EEEEENS5_IJNSA_ILi128EEENSA_ILi64EEESG_EEENS_12float_e4m3_tENS5_IJlSC_lEEESI_SJ_NS4_8TiledMMAINS4_8MMA_AtomIJNS4_10MMA_TraitsINS4_25SM100_MMA_F8F6F4_2x1SM_SSEJSI_SI_fSF_SG_NS4_17integral_constantINS4_4UMMA5MajorELSQ_0EEESR_NSO_INSP_7ScaleInELSS_0EEEST_EEEEEENS4_6LayoutINS5_IJSC_SC_SC_EEENS5_IJNSA_ILi0EEESY_SY_EEEEENS5_IJNS4_10UnderscoreES11_S11_EEEEENS4_18SM100_TMA_2SM_LOADENS4_14ComposedLayoutINS4_7SwizzleILi2ELi4ELi3EEENS4_18smem_ptr_flag_bitsILi8EEENSW_INS5_IJNSA_ILi8EEESG_EEENS5_IJSG_SC_EEEEEEEvNS4_8identityES14_S1E_vS1F_EENS_8epilogue10collective18CollectiveEpilogueINS1H_23Sm100TmaWarpSpecializedILi1ELi1ELi32ELb0ELb0EEEJNS5_IJSG_SG_SG_EEENS5_IJNSW_ISG_SC_EES1N_EEESI_SJ_SI_SJ_NS1H_6fusion15FusionCallbacksIS1L_NS1P_17LinCombPerRowBiasISI_fSI_SI_fLi16ELNS_15FloatRoundStyleE2EEES1M_S1O_JEEENS4_5SM1004TMEM4LOAD26SM100_TMEM_LOAD_32dp32b32xENS4_13SM90_TMA_LOADES1E_NS4_39AutoVectorizingCopyWithAssumedAlignmentILi128EEENS4_14SM90_TMA_STOREES1E_S21_S21_EEEvvEEEEvNT_6ParamsE --------------------------
	.section	.nv.shared._ZN7cutlass13device_kernelINS_4gemm6kernel13GemmUniversalIN4cute5tupleIJiiiiEEENS1_10collective13CollectiveMmaINS1_35MainloopSm100TmaUmmaWarpSpecializedILi36ELi2ELi4ENS5_IJNS4_1CILi2EEENSA_ILi1EEESC_EEEEENS5_IJNSA_ILi128EEENSA_ILi64EEESG_EEENS_12float_e4m3_tENS5_IJlSC_lEEESI_SJ_NS4_8TiledMMAINS4_8MMA_AtomIJNS4_10MMA_TraitsINS4_25SM100_MMA_F8F6F4_2x1SM_SSEJSI_SI_fSF_SG_NS4_17integral_constantINS4_4UMMA5MajorELSQ_0EEESR_NSO_INSP_7ScaleInELSS_0EEEST_EEEEEENS4_6LayoutINS5_IJSC_SC_SC_EEENS5_IJNSA_ILi0EEESY_SY_EEEEENS5_IJNS4_10UnderscoreES11_S11_EEEEENS4_18SM100_TMA_2SM_LOADENS4_14ComposedLayoutINS4_7SwizzleILi2ELi4ELi3EEENS4_18smem_ptr_flag_bitsILi8EEENSW_INS5_IJNSA_ILi8EEESG_EEENS5_IJSG_SC_EEEEEEEvNS4_8identityES14_S1E_vS1F_EENS_8epilogue10collective18CollectiveEpilogueINS1H_23Sm100TmaWarpSpecializedILi1ELi1ELi32ELb0ELb0EEEJNS5_IJSG_SG_SG_EEENS5_IJNSW_ISG_SC_EES1N_EEESI_SJ_SI_SJ_NS1H_6fusion15FusionCallbacksIS1L_NS1P_17LinCombPerRowBiasISI_fSI_SI_fLi16ELNS_15FloatRoundStyleE2EEES1M_S1O_JEEENS4_5SM1004TMEM4LOAD26SM100_TMEM_LOAD_32dp32b32xENS4_13SM90_TMA_LOADES1E_NS4_39AutoVectorizingCopyWithAssumedAlignmentILi128EEENS4_14SM90_TMA_STOREES1E_S21_S21_EEEvvEEEEvNT_6ParamsE,"aw",@nobits
	.sectionflags	@""
	.align	16
	.zero		1024


//--------------------- .nv.shared.reserved.0     --------------------------
	.section	.nv.shared.reserved.0,"aw",@nobits
	.weak		__nv_reservedSMEM_offset_0_alias
	.size		__nv_reservedSMEM_offset_0_alias, 0, 64
	.other		__nv_reservedSMEM_offset_0_alias,@"STO_CUDA_RESERVED_SHARED STV_DEFAULT"
__nv_reservedSMEM_offset_0_alias:
	.zero		0
.nv.shared.reserved.0:
	.zero		64
	.weak		__nv_reservedSMEM_tcgen05_partition
	.type		__nv_reservedSMEM_tcgen05_partition,@object
	.size		__nv_reservedSMEM_tcgen05_partition,(.L_0 - __nv_reservedSMEM_tcgen05_partition)
__nv_reservedSMEM_tcgen05_partition:
	.zero		32
.L_0:


//--------------------- .nv.global                --------------------------
	.section	.nv.global,"aw",@nobits
.nv.global:
	.type		_ZN39_INTERNAL_3cbacc44_4_k_cu_88ef81e6_28654cute1_E,@object
	.size		_ZN39_INTERNAL_3cbacc44_4_k_cu_88ef81e6_28654cute1_E,(_ZN39_INTERNAL_3cbacc44_4_k_cu_88ef81e6_28654cuda3std3__45__cpo6cbeginE - _ZN39_INTERNAL_3cbacc44_4_k_cu_88ef81e6_28654cute1_E)
_ZN39_INTERNAL_3cbacc44_4_k_cu_88ef81e6_28654cute1_E:
	.zero		1
	.type		_ZN39_INTERNAL_3cbacc44_4_k_cu_88ef81e6_28654cuda3std3__45__cpo6cbeginE,@object
	.size		_ZN39_INTERNAL_3cbacc44_4_k_cu_88ef81e6_28654cuda3std3__45__cpo6cbeginE,(_ZN39_INTERNAL_3cbacc44_4_k_cu_88ef81e6_28654cuda3std3__48in_placeE - _ZN39_INTERNAL_3cbacc44_4_k_cu_88ef81e6_28654cuda3std3__45__cpo6cbeginE)
_ZN39_INTERNAL_3cbacc44_4_k_cu_88ef81e6_28654cuda3std3__45__cpo6cbeginE:
	.zero		1
	.type		_ZN39_INTERNAL_3cbacc44_4_k_cu_88ef81e6_28654cuda3std3__48in_placeE,@object
	.size		_ZN39_INTERNAL_3cbacc44_4_k_cu_88ef81e6_28654cuda3std3__48in_placeE,(_ZN39_INTERNAL_3cbacc44_4_k_cu_88ef81e6_28654cuda3std6ranges3__45__cpo9iter_moveE - _ZN39_INTERNAL_3cbacc44_4_k_cu_88ef81e6_28654cuda3std3__48in_placeE)
_ZN39_INTERNAL_3cbacc44_4_k_cu_88ef81e6_28654cuda3std3__48in_placeE:
	.zero		1
	.type		_ZN39_INTERNAL_3cbacc44_4_k_cu_88ef81e6_28654cuda3std6ranges3__45__cpo9iter_moveE,@object
	.size		_ZN39_INTERNAL_3cbacc44_4_k_cu_88ef81e6_28654cuda3std6ranges3__45__cpo9iter_moveE,(_ZN39_INTERNAL_3cbacc44_4_k_cu_88ef81e6_28654cuda3std3__45__cpo5beginE - _ZN39_INTERNAL_3cbacc44_4_k_cu_88ef81e6_28654cuda3std6ranges3__45__cpo9iter_moveE)
_ZN39_INTERNAL_3cbacc44_4_k_cu_88ef81e6_28654cuda3std6ranges3__45__cpo9iter_moveE:
	.zero		1
	.type		_ZN39_INTERNAL_3cbacc44_4_k_cu_88ef81e6_28654cuda3std3__45__cpo5beginE,@object
	.size		_ZN39_INTERNAL_3cbacc44_4_k_cu_88ef81e6_28654cuda3std3__45__cpo5beginE,(_ZN39_INTERNAL_3cbacc44_4_k_cu_88ef81e6_28654cuda3std3__441_GLOBAL__N__3cbacc44_4_k_cu_88ef81e6_28656ignoreE - _ZN39_INTERNAL_3cbacc44_4_k_cu_88ef81e6_28654cuda3std3__45__cpo5beginE)
_ZN39_INTERNAL_3cbacc44_4_k_cu_88ef81e6_28654cuda3std3__45__cpo5beginE:
	.zero		1
	.type		_ZN39_INTERNAL_3cbacc44_4_k_cu_88ef81e6_28654cuda3std3__441_GLOBAL__N__3cbacc44_4_k_cu_88ef81e6_28656ignoreE,@object
	.size		_ZN39_INTERNAL_3cbacc44_4_k_cu_88ef81e6_28654cuda3std3__441_GLOBAL__N__3cbacc44_4_k_cu_88ef81e6_28656ignoreE,(_ZN39_INTERNAL_3cbacc44_4_k_cu_88ef81e6_28654cute7productE - _ZN39_INTERNAL_3cbacc44_4_k_cu_88ef81e6_28654cuda3std3__441_GLOBAL__N__3cbacc44_4_k_cu_88ef81e6_28656ignoreE)
_ZN39_INTERNAL_3cbacc44_4_k_cu_88ef81e6_28654cuda3std3__441_GLOBAL__N__3cbacc44_4_k_cu_88ef81e6_28656ignoreE:
	.zero		1
	.type		_ZN39_INTERNAL_3cbacc44_4_k_cu_88ef81e6_28654cute7productE,@object
	.size		_ZN39_INTERNAL_3cbacc44_4_k_cu_88ef81e6_28654cute7productE,(_ZN39_INTERNAL_3cbacc44_4_k_cu_88ef81e6_28654cuda3std3__45__cpo3endE - _ZN39_INTERNAL_3cbacc44_4_k_cu_88ef81e6_28654cute7productE)
_ZN39_INTERNAL_3cbacc44_4_k_cu_88ef81e6_28654cute7productE:
	.zero		1
	.type		_ZN39_INTERNAL_3cbacc44_4_k_cu_88ef81e6_28654cuda3std3__45__cpo3endE,@object
	.size		_ZN39_INTERNAL_3cbacc44_4_k_cu_88ef81e6_28654cuda3std3__45__cpo3endE,(_ZN39_INTERNAL_3cbacc44_4_k_cu_88ef81e6_28654cuda3std3__419piecewise_constructE - _ZN39_INTERNAL_3cbacc44_4_k_cu_88ef81e6_28654cuda3std3__45__cpo3endE)
_ZN39_INTERNAL_3cbacc44_4_k_cu_88ef81e6_28654cuda3std3__45__cpo3endE:
	.zero		1
	.type		_ZN39_INTERNAL_3cbacc44_4_k_cu_88ef81e6_28654cuda3std3__419piecewise_constructE,@object
	.size		_ZN39_INTERNAL_3cbacc44_4_k_cu_88ef81e6_28654cuda3std3__419piecewise_constructE,(_ZN39_INTERNAL_3cbacc44_4_k_cu_88ef81e6_28654cuda3std3__45__cpo4cendE - _ZN39_INTERNAL_3cbacc44_4_k_cu_88ef81e6_28654cuda3std3__419piecewise_constructE)
_ZN39_INTERNAL_3cbacc44_4_k_cu_88ef81e6_28654cuda3std3__419piecewise_constructE:
	.zero		1
	.type		_ZN39_INTERNAL_3cbacc44_4_k_cu_88ef81e6_28654cuda3std3__45__cpo4cendE,@object
	.size		_ZN39_INTERNAL_3cbacc44_4_k_cu_88ef81e6_28654cuda3std3__45__cpo4cendE,(_ZN39_INTERNAL_3cbacc44_4_k_cu_88ef81e6_28654cuda3std6ranges3__45__cpo4swapE - _ZN39_INTERNAL_3cbacc44_4_k_cu_88ef81e6_28654cuda3std3__45__cpo4cendE)
_ZN39_INTERNAL_3cbacc44_4_k_cu_88ef81e6_28654cuda3std3__45__cpo4cendE:
	.zero		1
	.type		_ZN39_INTERNAL_3cbacc44_4_k_cu_88ef81e6_28654cuda3std6ranges3__45__cpo4swapE,@object
	.size		_ZN39_INTERNAL_3cbacc44_4_k_cu_88ef81e6_28654cuda3std6ranges3__45__cpo4swapE,(.L_10 - _ZN39_INTERNAL_3cbacc44_4_k_cu_88ef81e6_28654cuda3std6ranges3__45__cpo4swapE)
_ZN39_INTERNAL_3cbacc44_4_k_cu_88ef81e6_28654cuda3std6ranges3__45__cpo4swapE:
	.zero		1
.L_10:


//--------------------- .nv.constant0._ZN7cutlass13device_kernelINS_4gemm6kernel13GemmUniversalIN4cute5tupleIJiiiiEEENS1_10collective13CollectiveMmaINS1_35MainloopSm100TmaUmmaWarpSpecializedILi36ELi2ELi4ENS5_IJNS4_1CILi2EEENSA_ILi1EEESC_EEEEENS5_IJNSA_ILi128EEENSA_ILi64EEESG_EEENS_12float_e4m3_tENS5_IJlSC_lEEESI_SJ_NS4_8TiledMMAINS4_8MMA_AtomIJNS4_10MMA_TraitsINS4_25SM100_MMA_F8F6F4_2x1SM_SSEJSI_SI_fSF_SG_NS4_17integral_constantINS4_4UMMA5MajorELSQ_0EEESR_NSO_INSP_7ScaleInELSS_0EEEST_EEEEEENS4_6LayoutINS5_IJSC_SC_SC_EEENS5_IJNSA_ILi0EEESY_SY_EEEEENS5_IJNS4_10UnderscoreES11_S11_EEEEENS4_18SM100_TMA_2SM_LOADENS4_14ComposedLayoutINS4_7SwizzleILi2ELi4ELi3EEENS4_18smem_ptr_flag_bitsILi8EEENSW_INS5_IJNSA_ILi8EEESG_EEENS5_IJSG_SC_EEEEEEEvNS4_8identityES14_S1E_vS1F_EENS_8epilogue10collective18CollectiveEpilogueINS1H_23Sm100TmaWarpSpecializedILi1ELi1ELi32ELb0ELb0EEEJNS5_IJSG_SG_SG_EEENS5_IJNSW_ISG_SC_EES1N_EEESI_SJ_SI_SJ_NS1H_6fusion15FusionCallbacksIS1L_NS1P_17LinCombPerRowBiasISI_fSI_SI_fLi16ELNS_15FloatRoundStyleE2EEES1M_S1O_JEEENS4_5SM1004TMEM4LOAD26SM100_TMEM_LOAD_32dp32b32xENS4_13SM90_TMA_LOADES1E_NS4_39AutoVectorizingCopyWithAssumedAlignmentILi128EEENS4_14SM90_TMA_STOREES1E_S21_S21_EEEvvEEEEvNT_6ParamsE --------------------------
	.section	.nv.constant0._ZN7cutlass13device_kernelINS_4gemm6kernel13GemmUniversalIN4cute5tupleIJiiiiEEENS1_10collective13CollectiveMmaINS1_35MainloopSm100TmaUmmaWarpSpecializedILi36ELi2ELi4ENS5_IJNS4_1CILi2EEENSA_ILi1EEESC_EEEEENS5_IJNSA_ILi128EEENSA_ILi64EEESG_EEENS_12float_e4m3_tENS5_IJlSC_lEEESI_SJ_NS4_8TiledMMAINS4_8MMA_AtomIJNS4_10MMA_TraitsINS4_25SM100_MMA_F8F6F4_2x1SM_SSEJSI_SI_fSF_SG_NS4_17integral_constantINS4_4UMMA5MajorELSQ_0EEESR_NSO_INSP_7ScaleInELSS_0EEEST_EEEEEENS4_6LayoutINS5_IJSC_SC_SC_EEENS5_IJNSA_ILi0EEESY_SY_EEEEENS5_IJNS4_10UnderscoreES11_S11_EEEEENS4_18SM100_TMA_2SM_LOADENS4_14ComposedLayoutINS4_7SwizzleILi2ELi4ELi3EEENS4_18smem_ptr_flag_bitsILi8EEENSW_INS5_IJNSA_ILi8EEESG_EEENS5_IJSG_SC_EEEEEEEvNS4_8identityES14_S1E_vS1F_EENS_8epilogue10collective18CollectiveEpilogueINS1H_23Sm100TmaWarpSpecializedILi1ELi1ELi32ELb0ELb0EEEJNS5_IJSG_SG_SG_EEENS5_IJNSW_ISG_SC_EES1N_EEESI_SJ_SI_SJ_NS1H_6fusion15FusionCallbacksIS1L_NS1P_17LinCombPerRowBiasISI_fSI_SI_fLi16ELNS_15FloatRoundStyleE2EEES1M_S1O_JEEENS4_5SM1004TMEM4LOAD26SM100_TMEM_LOAD_32dp32b32xENS4_13SM90_TMA_LOADES1E_NS4_39AutoVectorizingCopyWithAssumedAlignmentILi128EEENS4_14SM90_TMA_STOREES1E_S21_S21_EEEvvEEEEvNT_6ParamsE,"a",@progbits
	.sectionflags	@""
	.align	4
.nv.constant0._ZN7cutlass13device_kernelINS_4gemm6kernel13GemmUniversalIN4cute5tupleIJiiiiEEENS1_10collective13CollectiveMmaINS1_35MainloopSm100TmaUmmaWarpSpecializedILi36ELi2ELi4ENS5_IJNS4_1CILi2EEENSA_ILi1EEESC_EEEEENS5_IJNSA_ILi128EEENSA_ILi64EEESG_EEENS_12float_e4m3_tENS5_IJlSC_lEEESI_SJ_NS4_8TiledMMAINS4_8MMA_AtomIJNS4_10MMA_TraitsINS4_25SM100_MMA_F8F6F4_2x1SM_SSEJSI_SI_fSF_SG_NS4_17integral_constantINS4_4UMMA5MajorELSQ_0EEESR_NSO_INSP_7ScaleInELSS_0EEEST_EEEEEENS4_6LayoutINS5_IJSC_SC_SC_EEENS5_IJNSA_ILi0EEESY_SY_EEEEENS5_IJNS4_10UnderscoreES11_S11_EEEEENS4_18SM100_TMA_2SM_LOADENS4_14ComposedLayoutINS4_7SwizzleILi2ELi4ELi3EEENS4_18smem_ptr_flag_bitsILi8EEENSW_INS5_IJNSA_ILi8EEESG_EEENS5_IJSG_SC_EEEEEEEvNS4_8identityES14_S1E_vS1F_EENS_8epilogue10collective18CollectiveEpilogueINS1H_23Sm100TmaWarpSpecializedILi1ELi1ELi32ELb0ELb0EEEJNS5_IJSG_SG_SG_EEENS5_IJNSW_ISG_SC_EES1N_EEESI_SJ_SI_SJ_NS1H_6fusion15FusionCallbacksIS1L_NS1P_17LinCombPerRowBiasISI_fSI_SI_fLi16ELNS_15FloatRoundStyleE2EEES1M_S1O_JEEENS4_5SM1004TMEM4LOAD26SM100_TMEM_LOAD_32dp32b32xENS4_13SM90_TMA_LOADES1E_NS4_39AutoVectorizingCopyWithAssumedAlignmentILi128EEENS4_14SM90_TMA_STOREES1E_S21_S21_EEEvvEEEEvNT_6ParamsE:
	.zero		2944


//--------------------- SYMBOLS --------------------------

	.type		.nv.reservedSmem.offset0,@object
	.size		.nv.reservedSmem.offset0,0x4
	.type		.nv.reservedSmem.cap,@object
	.size		.nv.reservedSmem.cap,0x4
	.type		__assertfail,@function
